// auto-generated by cutlass_sweep.conv — config: {"arch": "sm_90", "cluster_m": 1, "cluster_n": 1, "conv_kind": "wgrad", "dtype": "fp16", "ndim": 3, "tile_k": 32, "tile_m": 256, "tile_n": 64}
#include "cutlass/cutlass.h"
#include "cute/tensor.hpp"
#include "cutlass/kernel_hardware_info.hpp"
#include "cutlass/conv/convolution.h"
#include "cutlass/conv/dispatch_policy.hpp"
#include "cutlass/conv/collective/collective_builder.hpp"
#include "cutlass/conv/kernel/conv_universal.hpp"
#include "cutlass/conv/device/conv_universal_adapter.hpp"
#include "cutlass/epilogue/collective/collective_builder.hpp"

using namespace cute;
using Elem = cutlass::half_t;
using Acc  = float;
using LayoutAB = cutlass::layout::TensorNDHWC;
using LayoutC  = cutlass::layout::TensorKCSRT;
constexpr auto ConvOp = cutlass::conv::Operator::kWgrad;
using TileShape    = Shape<_256, Shape<_64>, Shape<_32>>;
using ClusterShape = Shape<_1, _1, _1>;

using CollectiveEpilogue = typename cutlass::epilogue::collective::CollectiveBuilder<
    cutlass::arch::Sm90, cutlass::arch::OpClassTensorOp,
    TileShape, ClusterShape,
    cutlass::epilogue::collective::EpilogueTileAuto,
    Acc, Acc,
    Elem, LayoutC, 128 / cutlass::sizeof_bits<Elem>::value,
    Elem, LayoutC, 128 / cutlass::sizeof_bits<Elem>::value,
    cutlass::epilogue::collective::EpilogueScheduleAuto
  >::CollectiveOp;

using CollectiveMainloop = typename cutlass::conv::collective::CollectiveBuilder<
    cutlass::arch::Sm90, cutlass::arch::OpClassTensorOp, ConvOp,
    Elem, LayoutAB, 128 / cutlass::sizeof_bits<Elem>::value,
    Elem, LayoutAB, 128 / cutlass::sizeof_bits<Elem>::value,
    Acc,
    TileShape, ClusterShape,
    cutlass::conv::collective::StageCountAutoCarveout<
        static_cast<int>(sizeof(typename CollectiveEpilogue::SharedStorage))>,
    cutlass::conv::collective::KernelScheduleAuto
  >::CollectiveOp;

using ProblemShape = cutlass::conv::ConvProblemShape<
    ConvOp, CollectiveMainloop::DispatchPolicy::NumSpatialDimensions>;
using ConvKernel = cutlass::conv::kernel::ConvUniversal<
    ProblemShape, CollectiveMainloop, CollectiveEpilogue>;
using Conv = cutlass::conv::device::ConvUniversalAdapter<ConvKernel>;

auto* _anchor = &cutlass::device_kernel<ConvKernel>;


// ===== COMPILED SASS (sm_90a) =====

	.target	sm_90a

	.elftype	@"ET_EXEC"


//--------------------- .note.nv.tkinfo           --------------------------
	.section	.note.nv.tkinfo,"",@"SHT_NOTE"
	.sectionflags	@"SHF_NOTE_NV_TKINFO"
	.tkinfo
        /*0018*/ 	.word	0x00000002
        /*0030*/ 	.string	""
        /*0030*/ 	.string	"ptxas"
        /*0030*/ 	.string	"Cuda compilation tools, release 13.0, V13.0.88"
        /*0030*/ 	.string	"Build cuda_13.0.r13.0/compiler.36424714_0"
        /*0030*/ 	.string	"-arch sm_90a -m 64 "



//--------------------- .note.nv.cuinfo           --------------------------
	.section	.note.nv.cuinfo,"",@"SHT_NOTE"
	.sectionflags	@"SHF_NOTE_NV_CUINFO"
        /*0018*/ 	.short	0x0002
        /*001a*/ 	.short	0x005a
        /*001c*/ 	.short	0x0082
	.zero		2


//--------------------- .nv.info                  --------------------------
	.section	.nv.info,"",@"SHT_CUDA_INFO"
	.align	4


	//----- nvinfo : EIATTR_REGCOUNT
	.align		4
        /*0000*/ 	.byte	0x04, 0x2f
        /*0002*/ 	.short	(.L_12 - .L_11)
	.align		4
.L_11:
        /*0004*/ 	.word	index@(_ZN7cutlass13device_kernelINS_4conv6kernel13ConvUniversalINS1_16ConvProblemShapeILNS1_8OperatorE2ELi3EEENS1_10collective14CollectiveConvINS1_46MainloopSm90TmaGmmaWarpSpecializedImplicitGemmILS5_2ELi11ELi3EN4cute5tupleIJNSA_1CILi1EEESD_SD_EEENS1_36KernelImplicitTmaWarpSpecializedSm90ELi1EEENSB_IJNSC_ILi256EEENSB_IJNSC_ILi64EEEEEENSB_IJNSC_ILi32EEEEEEEEENS_6half_tESN_NSA_8TiledMMAINSA_8MMA_AtomIJNSA_4SM904GMMA25MMA_64x64x16_F32F16F16_SSILNSR_5MajorE1ELST_1ELNSR_7ScaleInE1ELSU_1EEEEEENSA_6LayoutISE_NSB_IJNSC_ILi0EEESY_SY_EEEEENSB_IJNSA_10UnderscoreES11_S11_EEEEENS7_6detail26Sm90ImplicitGemmTileTraitsINSA_13SM90_TMA_LOADENSA_14ComposedLayoutINSA_7SwizzleILi3ELi4ELi3EEENSA_18smem_ptr_flag_bitsILi16EEENSX_INSB_IJNSB_IJSI_NSC_ILi4EEEEEENSB_IJNSC_ILi8EEES1C_EEENSB_IJSD_NSC_ILi11EEEEEEEEENSB_IJNSB_IJSD_NSC_ILi2048EEEEEENSB_IJSI_NSC_ILi512EEEEEENSB_IJSY_NSC_ILi8192EEEEEEEEEEEEEvEENS15_INSA_20SM90_TMA_LOAD_IM2COLENS17_IS19_S1B_NSX_INSB_IJNSB_IJSI_SD_EEES1F_S1H_EEENSB_IJNSB_IJSD_SY_EEES1M_NSB_IJSY_S1J_EEEEEEEEEEvEEEENS_8epilogue10collective6detail29Sm90TmaWarpSpecializedAdapterINS24_15DefaultEpilogueISN_NSB_IJlNSB_IJSD_lllEEESY_EEES29_NS23_6thread17LinearCombinationISN_Li1EffLNS2A_9ScaleType4KindE0ELNS_15FloatRoundStyleE2ESN_EENS_4gemm15EpilogueDefaultEEEEEvvEEEEvNT_6ParamsE)
        /*0008*/ 	.word	0x000000aa


	//----- nvinfo : EIATTR_FRAME_SIZE
	.align		4
.L_12:
        /*000c*/ 	.byte	0x04, 0x11
        /*000e*/ 	.short	(.L_14 - .L_13)
	.align		4
.L_13:
        /*0010*/ 	.word	index@(_ZN7cutlass13device_kernelINS_4conv6kernel13ConvUniversalINS1_16ConvProblemShapeILNS1_8OperatorE2ELi3EEENS1_10collective14CollectiveConvINS1_46MainloopSm90TmaGmmaWarpSpecializedImplicitGemmILS5_2ELi11ELi3EN4cute5tupleIJNSA_1CILi1EEESD_SD_EEENS1_36KernelImplicitTmaWarpSpecializedSm90ELi1EEENSB_IJNSC_ILi256EEENSB_IJNSC_ILi64EEEEEENSB_IJNSC_ILi32EEEEEEEEENS_6half_tESN_NSA_8TiledMMAINSA_8MMA_AtomIJNSA_4SM904GMMA25MMA_64x64x16_F32F16F16_SSILNSR_5MajorE1ELST_1ELNSR_7ScaleInE1ELSU_1EEEEEENSA_6LayoutISE_NSB_IJNSC_ILi0EEESY_SY_EEEEENSB_IJNSA_10UnderscoreES11_S11_EEEEENS7_6detail26Sm90ImplicitGemmTileTraitsINSA_13SM90_TMA_LOADENSA_14ComposedLayoutINSA_7SwizzleILi3ELi4ELi3EEENSA_18smem_ptr_flag_bitsILi16EEENSX_INSB_IJNSB_IJSI_NSC_ILi4EEEEEENSB_IJNSC_ILi8EEES1C_EEENSB_IJSD_NSC_ILi11EEEEEEEEENSB_IJNSB_IJSD_NSC_ILi2048EEEEEENSB_IJSI_NSC_ILi512EEEEEENSB_IJSY_NSC_ILi8192EEEEEEEEEEEEEvEENS15_INSA_20SM90_TMA_LOAD_IM2COLENS17_IS19_S1B_NSX_INSB_IJNSB_IJSI_SD_EEES1F_S1H_EEENSB_IJNSB_IJSD_SY_EEES1M_NSB_IJSY_S1J_EEEEEEEEEEvEEEENS_8epilogue10collective6detail29Sm90TmaWarpSpecializedAdapterINS24_15DefaultEpilogueISN_NSB_IJlNSB_IJSD_lllEEESY_EEES29_NS23_6thread17LinearCombinationISN_Li1EffLNS2A_9ScaleType4KindE0ELNS_15FloatRoundStyleE2ESN_EENS_4gemm15EpilogueDefaultEEEEEvvEEEEvNT_6ParamsE)
        /*0014*/ 	.word	0x00000000


	//----- nvinfo : EIATTR_MIN_STACK_SIZE
	.align		4
.L_14:
        /*0018*/ 	.byte	0x04, 0x12
        /*001a*/ 	.short	(.L_16 - .L_15)
	.align		4
.L_15:
        /*001c*/ 	.word	index@(_ZN7cutlass13device_kernelINS_4conv6kernel13ConvUniversalINS1_16ConvProblemShapeILNS1_8OperatorE2ELi3EEENS1_10collective14CollectiveConvINS1_46MainloopSm90TmaGmmaWarpSpecializedImplicitGemmILS5_2ELi11ELi3EN4cute5tupleIJNSA_1CILi1EEESD_SD_EEENS1_36KernelImplicitTmaWarpSpecializedSm90ELi1EEENSB_IJNSC_ILi256EEENSB_IJNSC_ILi64EEEEEENSB_IJNSC_ILi32EEEEEEEEENS_6half_tESN_NSA_8TiledMMAINSA_8MMA_AtomIJNSA_4SM904GMMA25MMA_64x64x16_F32F16F16_SSILNSR_5MajorE1ELST_1ELNSR_7ScaleInE1ELSU_1EEEEEENSA_6LayoutISE_NSB_IJNSC_ILi0EEESY_SY_EEEEENSB_IJNSA_10UnderscoreES11_S11_EEEEENS7_6detail26Sm90ImplicitGemmTileTraitsINSA_13SM90_TMA_LOADENSA_14ComposedLayoutINSA_7SwizzleILi3ELi4ELi3EEENSA_18smem_ptr_flag_bitsILi16EEENSX_INSB_IJNSB_IJSI_NSC_ILi4EEEEEENSB_IJNSC_ILi8EEES1C_EEENSB_IJSD_NSC_ILi11EEEEEEEEENSB_IJNSB_IJSD_NSC_ILi2048EEEEEENSB_IJSI_NSC_ILi512EEEEEENSB_IJSY_NSC_ILi8192EEEEEEEEEEEEEvEENS15_INSA_20SM90_TMA_LOAD_IM2COLENS17_IS19_S1B_NSX_INSB_IJNSB_IJSI_SD_EEES1F_S1H_EEENSB_IJNSB_IJSD_SY_EEES1M_NSB_IJSY_S1J_EEEEEEEEEEvEEEENS_8epilogue10collective6detail29Sm90TmaWarpSpecializedAdapterINS24_15DefaultEpilogueISN_NSB_IJlNSB_IJSD_lllEEESY_EEES29_NS23_6thread17LinearCombinationISN_Li1EffLNS2A_9ScaleType4KindE0ELNS_15FloatRoundStyleE2ESN_EENS_4gemm15EpilogueDefaultEEEEEvvEEEEvNT_6ParamsE)
        /*0020*/ 	.word	0x00000000
.L_16:


//--------------------- .nv.compat                --------------------------
	.section	.nv.compat,"",@"SHT_CUDA_COMPAT_INFO"
	.align	4
        /*0000*/ 	.byte	0x02, 0x09, 0x01, 0x00, 0x02, 0x02, 0x04, 0x00, 0x02, 0x05, 0x05, 0x00, 0x03, 0x07, 0x01, 0x01
        /*0010*/ 	.byte	0x02, 0x03, 0x01, 0x00, 0x02, 0x06, 0x01, 0x00, 0x04, 0x0b, 0x08, 0x00, 0x00, 0x00, 0x00, 0x00
        /*0020*/ 	.byte	0x00, 0x00, 0x00, 0x00


//--------------------- .nv.info._ZN7cutlass13device_kernelINS_4conv6kernel13ConvUniversalINS1_16ConvProblemShapeILNS1_8OperatorE2ELi3EEENS1_10collective14CollectiveConvINS1_46MainloopSm90TmaGmmaWarpSpecializedImplicitGemmILS5_2ELi11ELi3EN4cute5tupleIJNSA_1CILi1EEESD_SD_EEENS1_36KernelImplicitTmaWarpSpecializedSm90ELi1EEENSB_IJNSC_ILi256EEENSB_IJNSC_ILi64EEEEEENSB_IJNSC_ILi32EEEEEEEEENS_6half_tESN_NSA_8TiledMMAINSA_8MMA_AtomIJNSA_4SM904GMMA25MMA_64x64x16_F32F16F16_SSILNSR_5MajorE1ELST_1ELNSR_7ScaleInE1ELSU_1EEEEEENSA_6LayoutISE_NSB_IJNSC_ILi0EEESY_SY_EEEEENSB_IJNSA_10UnderscoreES11_S11_EEEEENS7_6detail26Sm90ImplicitGemmTileTraitsINSA_13SM90_TMA_LOADENSA_14ComposedLayoutINSA_7SwizzleILi3ELi4ELi3EEENSA_18smem_ptr_flag_bitsILi16EEENSX_INSB_IJNSB_IJSI_NSC_ILi4EEEEEENSB_IJNSC_ILi8EEES1C_EEENSB_IJSD_NSC_ILi11EEEEEEEEENSB_IJNSB_IJSD_NSC_ILi2048EEEEEENSB_IJSI_NSC_ILi512EEEEEENSB_IJSY_NSC_ILi8192EEEEEEEEEEEEEvEENS15_INSA_20SM90_TMA_LOAD_IM2COLENS17_IS19_S1B_NSX_INSB_IJNSB_IJSI_SD_EEES1F_S1H_EEENSB_IJNSB_IJSD_SY_EEES1M_NSB_IJSY_S1J_EEEEEEEEEEvEEEENS_8epilogue10collective6detail29Sm90TmaWarpSpecializedAdapterINS24_15DefaultEpilogueISN_NSB_IJlNSB_IJSD_lllEEESY_EEES29_NS23_6thread17LinearCombinationISN_Li1EffLNS2A_9ScaleType4KindE0ELNS_15FloatRoundStyleE2ESN_EENS_4gemm15EpilogueDefaultEEEEEvvEEEEvNT_6ParamsE --------------------------
	.section	.nv.info._ZN7cutlass13device_kernelINS_4conv6kernel13ConvUniversalINS1_16ConvProblemShapeILNS1_8OperatorE2ELi3EEENS1_10collective14CollectiveConvINS1_46MainloopSm90TmaGmmaWarpSpecializedImplicitGemmILS5_2ELi11ELi3EN4cute5tupleIJNSA_1CILi1EEESD_SD_EEENS1_36KernelImplicitTmaWarpSpecializedSm90ELi1EEENSB_IJNSC_ILi256EEENSB_IJNSC_ILi64EEEEEENSB_IJNSC_ILi32EEEEEEEEENS_6half_tESN_NSA_8TiledMMAINSA_8MMA_AtomIJNSA_4SM904GMMA25MMA_64x64x16_F32F16F16_SSILNSR_5MajorE1ELST_1ELNSR_7ScaleInE1ELSU_1EEEEEENSA_6LayoutISE_NSB_IJNSC_ILi0EEESY_SY_EEEEENSB_IJNSA_10UnderscoreES11_S11_EEEEENS7_6detail26Sm90ImplicitGemmTileTraitsINSA_13SM90_TMA_LOADENSA_14ComposedLayoutINSA_7SwizzleILi3ELi4ELi3EEENSA_18smem_ptr_flag_bitsILi16EEENSX_INSB_IJNSB_IJSI_NSC_ILi4EEEEEENSB_IJNSC_ILi8EEES1C_EEENSB_IJSD_NSC_ILi11EEEEEEEEENSB_IJNSB_IJSD_NSC_ILi2048EEEEEENSB_IJSI_NSC_ILi512EEEEEENSB_IJSY_NSC_ILi8192EEEEEEEEEEEEEvEENS15_INSA_20SM90_TMA_LOAD_IM2COLENS17_IS19_S1B_NSX_INSB_IJNSB_IJSI_SD_EEES1F_S1H_EEENSB_IJNSB_IJSD_SY_EEES1M_NSB_IJSY_S1J_EEEEEEEEEEvEEEENS_8epilogue10collective6detail29Sm90TmaWarpSpecializedAdapterINS24_15DefaultEpilogueISN_NSB_IJlNSB_IJSD_lllEEESY_EEES29_NS23_6thread17LinearCombinationISN_Li1EffLNS2A_9ScaleType4KindE0ELNS_15FloatRoundStyleE2ESN_EENS_4gemm15EpilogueDefaultEEEEEvvEEEEvNT_6ParamsE,"",@"SHT_CUDA_INFO"
	.sectionflags	@""
	.align	4


	//----- nvinfo : EIATTR_CUDA_API_VERSION
	.align		4
        /*0000*/ 	.byte	0x04, 0x37
        /*0002*/ 	.short	(.L_18 - .L_17)
.L_17:
        /*0004*/ 	.word	0x00000082


	//----- nvinfo : EIATTR_KPARAM_INFO
	.align		4
.L_18:
        /*0008*/ 	.byte	0x04, 0x17
        /*000a*/ 	.short	(.L_20 - .L_19)
.L_19:
        /*000c*/ 	.word	0x00000000
        /*0010*/ 	.short	0x0000
        /*0012*/ 	.short	0x0070
        /*0014*/ 	.byte	0x00, 0xf0, 0x01, 0x10


	//----- nvinfo : EIATTR_SPARSE_MMA_MASK
	.align		4
.L_20:
        /*0018*/ 	.byte	0x03, 0x50
        /*001a*/ 	.short	0x0000


	//----- nvinfo : EIATTR_MAXREG_COUNT
	.align		4
        /*001c*/ 	.byte	0x03, 0x1b
        /*001e*/ 	.short	0x00ff


	//----- nvinfo : EIATTR_NUM_BARRIERS
	.align		4
        /*0020*/ 	.byte	0x02, 0x4c
        /*0022*/ 	.byte	0x01
	.zero		1


	//----- nvinfo : EIATTR_MERCURY_ISA_VERSION
	.align		4
        /*0024*/ 	.byte	0x03, 0x5f
        /*0026*/ 	.short	0x0101


	//----- nvinfo : EIATTR_COOP_GROUP_MASK_REGIDS
	.align		4
        /*0028*/ 	.byte	0x04, 0x29
        /*002a*/ 	.short	(.L_22 - .L_21)


	//   ....[0]....
.L_21:
        /*002c*/ 	.word	0xffffffff


	//   ....[1]....
        /*0030*/ 	.word	0xffffffff


	//   ....[2]....
        /*0034*/ 	.word	0xffffffff


	//----- nvinfo : EIATTR_COOP_GROUP_INSTR_OFFSETS
	.align		4
.L_22:
        /*0038*/ 	.byte	0x04, 0x28
        /*003a*/ 	.short	(.L_24 - .L_23)


	//   ....[0]....
.L_23:
        /*003c*/ 	.word	0x00000060


	//   ....[1]....
        /*0040*/ 	.word	0x00000070


	//   ....[2]....
        /*0044*/ 	.word	0x00000130


	//----- nvinfo : EIATTR_MBARRIER_INSTR_OFFSETS
	.align		4
.L_24:
        /*0048*/ 	.byte	0x04, 0x39
        /*004a*/ 	.short	(.L_26 - .L_25)


	//   ....[0]....
.L_25:
        /*004c*/ 	.word	0x00000270
        /*0050*/ 	.word	0x000000ff
        /*0054*/ 	.word	0x00037000
        /*0058*/ 	.short	0x0100
        /*005a*/ 	.byte	0x08
	.zero		1


	//   ....[1]....
        /*005c*/ 	.word	0x00000280
        /*0060*/ 	.word	0x000000ff
        /*0064*/ 	.word	0x00037058
        /*0068*/ 	.short	0x0100
        /*006a*/ 	.byte	0x08
	.zero		1


	//   ....[2]....
        /*006c*/ 	.word	0x00000290
        /*0070*/ 	.word	0x000000ff
        /*0074*/ 	.word	0x00037008
        /*0078*/ 	.short	0x0100
        /*007a*/ 	.byte	0x08
	.zero		1


	//   ....[3]....
        /*007c*/ 	.word	0x000002a0
        /*0080*/ 	.word	0x000000ff
        /*0084*/ 	.word	0x00037060
        /*0088*/ 	.short	0x0100
        /*008a*/ 	.byte	0x08
	.zero		1


	//   ....[4]....
        /*008c*/ 	.word	0x000002b0
        /*0090*/ 	.word	0x000000ff
        /*0094*/ 	.word	0x00037010
        /*0098*/ 	.short	0x0100
        /*009a*/ 	.byte	0x08
	.zero		1


	//   ....[5]....
        /*009c*/ 	.word	0x000002c0
        /*00a0*/ 	.word	0x000000ff
        /*00a4*/ 	.word	0x00037068
        /*00a8*/ 	.short	0x0100
        /*00aa*/ 	.byte	0x08
	.zero		1


	//   ....[6]....
        /*00ac*/ 	.word	0x000002d0
        /*00b0*/ 	.word	0x000000ff
        /*00b4*/ 	.word	0x00037018
        /*00b8*/ 	.short	0x0100
        /*00ba*/ 	.byte	0x08
	.zero		1


	//   ....[7]....
        /*00bc*/ 	.word	0x000002e0
        /*00c0*/ 	.word	0x000000ff
        /*00c4*/ 	.word	0x00037070
        /*00c8*/ 	.short	0x0100
        /*00ca*/ 	.byte	0x08
	.zero		1


	//   ....[8]....
        /*00cc*/ 	.word	0x000002f0
        /*00d0*/ 	.word	0x000000ff
        /*00d4*/ 	.word	0x00037020
        /*00d8*/ 	.short	0x0100
        /*00da*/ 	.byte	0x08
	.zero		1


	//   ....[9]....
        /*00dc*/ 	.word	0x00000300
        /*00e0*/ 	.word	0x000000ff
        /*00e4*/ 	.word	0x00037078
        /*00e8*/ 	.short	0x0100
        /*00ea*/ 	.byte	0x08
	.zero		1


	//   ....[10]....
        /*00ec*/ 	.word	0x00000310
        /*00f0*/ 	.word	0x000000ff
        /*00f4*/ 	.word	0x00037028
        /*00f8*/ 	.short	0x0100
        /*00fa*/ 	.byte	0x08
	.zero		1


	//   ....[11]....
        /*00fc*/ 	.word	0x00000320
        /*0100*/ 	.word	0x000000ff
        /*0104*/ 	.word	0x00037080
        /*0108*/ 	.short	0x0100
        /*010a*/ 	.byte	0x08
	.zero		1


	//   ....[12]....
        /*010c*/ 	.word	0x00000330
        /*0110*/ 	.word	0x000000ff
        /*0114*/ 	.word	0x00037030
        /*0118*/ 	.short	0x0100
        /*011a*/ 	.byte	0x08
	.zero		1


	//   ....[13]....
        /*011c*/ 	.word	0x00000340
        /*0120*/ 	.word	0x000000ff
        /*0124*/ 	.word	0x00037088
        /*0128*/ 	.short	0x0100
        /*012a*/ 	.byte	0x08
	.zero		1


	//   ....[14]....
        /*012c*/ 	.word	0x00000350
        /*0130*/ 	.word	0x000000ff
        /*0134*/ 	.word	0x00037038
        /*0138*/ 	.short	0x0100
        /*013a*/ 	.byte	0x08
	.zero		1


	//   ....[15]....
        /*013c*/ 	.word	0x00000360
        /*0140*/ 	.word	0x000000ff
        /*0144*/ 	.word	0x00037090
        /*0148*/ 	.short	0x0100
        /*014a*/ 	.byte	0x08
	.zero		1


	//   ....[16]....
        /*014c*/ 	.word	0x00000370
        /*0150*/ 	.word	0x000000ff
        /*0154*/ 	.word	0x00037040
        /*0158*/ 	.short	0x0100
        /*015a*/ 	.byte	0x08
	.zero		1


	//   ....[17]....
        /*015c*/ 	.word	0x00000380
        /*0160*/ 	.word	0x000000ff
        /*0164*/ 	.word	0x00037098
        /*0168*/ 	.short	0x0100
        /*016a*/ 	.byte	0x08
	.zero		1


	//   ....[18]....
        /*016c*/ 	.word	0x00000390
        /*0170*/ 	.word	0x000000ff
        /*0174*/ 	.word	0x00037048
        /*0178*/ 	.short	0x0100
        /*017a*/ 	.byte	0x08
	.zero		1


	//   ....[19]....
        /*017c*/ 	.word	0x000003a0
        /*0180*/ 	.word	0x000000ff
        /*0184*/ 	.word	0x000370a0
        /*0188*/ 	.short	0x0100
        /*018a*/ 	.byte	0x08
	.zero		1


	//   ....[20]....
        /*018c*/ 	.word	0x000003b0
        /*0190*/ 	.word	0x000000ff
        /*0194*/ 	.word	0x00037050
        /*0198*/ 	.short	0x0100
        /*019a*/ 	.byte	0x08
	.zero		1


	//   ....[21]....
        /*019c*/ 	.word	0x000003c0
        /*01a0*/ 	.word	0x000000ff
        /*01a4*/ 	.word	0x000370a8
        /*01a8*/ 	.short	0x0100
        /*01aa*/ 	.byte	0x08
	.zero		1


	//   ....[22]....
        /*01ac*/ 	.word	0x00001200
        /*01b0*/ 	.word	0x0000000a
        /*01b4*/ 	.word	0x00037000
        /*01b8*/ 	.short	0x010a
        /*01ba*/ 	.byte	0x3f
	.zero		1


	//   ....[23]....
        /*01bc*/ 	.word	0x00001640
        /*01c0*/ 	.word	0x0000000c
        /*01c4*/ 	.word	0x00037000
        /*01c8*/ 	.short	0x010a
        /*01ca*/ 	.byte	0x3f
	.zero		1


	//   ....[24]....
        /*01cc*/ 	.word	0x00001940
        /*01d0*/ 	.word	0x000000ff
        /*01d4*/ 	.word	0x00000000
        /*01d8*/ 	.short	0x0101
        /*01da*/ 	.byte	0x07
	.zero		1


	//   ....[25]....
        /*01dc*/ 	.word	0x00001b30
        /*01e0*/ 	.word	0x0000000a
        /*01e4*/ 	.word	0x00000000
        /*01e8*/ 	.short	0x0101
        /*01ea*/ 	.byte	0x3f
	.zero		1


	//   ....[26]....
        /*01ec*/ 	.word	0x0000cb90
        /*01f0*/ 	.word	0x0000000c
        /*01f4*/ 	.word	0x00037058
        /*01f8*/ 	.short	0x010a
        /*01fa*/ 	.byte	0x3f
	.zero		1


	//   ....[27]....
        /*01fc*/ 	.word	0x0000d320
        /*0200*/ 	.word	0x00000002
        /*0204*/ 	.word	0x00000000
        /*0208*/ 	.short	0x010a
        /*020a*/ 	.byte	0x3f
	.zero		1


	//   ....[28]....
        /*020c*/ 	.word	0x0000d3d0
        /*0210*/ 	.word	0x00000000
        /*0214*/ 	.word	0x00000000
        /*0218*/ 	.short	0x010a
        /*021a*/ 	.byte	0x3f
	.zero		1


	//   ....[29]....
        /*021c*/ 	.word	0x0000d480
        /*0220*/ 	.word	0x00000000
        /*0224*/ 	.word	0x00000000
        /*0228*/ 	.short	0x010a
        /*022a*/ 	.byte	0x3f
	.zero		1


	//   ....[30]....
        /*022c*/ 	.word	0x0000d530
        /*0230*/ 	.word	0x00000000
        /*0234*/ 	.word	0x00000000
        /*0238*/ 	.short	0x010a
        /*023a*/ 	.byte	0x3f
	.zero		1


	//   ....[31]....
        /*023c*/ 	.word	0x0000d5e0
        /*0240*/ 	.word	0x00000000
        /*0244*/ 	.word	0x00000000
        /*0248*/ 	.short	0x010a
        /*024a*/ 	.byte	0x3f
	.zero		1


	//   ....[32]....
        /*024c*/ 	.word	0x0000d690
        /*0250*/ 	.word	0x00000000
        /*0254*/ 	.word	0x00000000
        /*0258*/ 	.short	0x010a
        /*025a*/ 	.byte	0x3f
	.zero		1


	//   ....[33]....
        /*025c*/ 	.word	0x0000d740
        /*0260*/ 	.word	0x00000000
        /*0264*/ 	.word	0x00000000
        /*0268*/ 	.short	0x010a
        /*026a*/ 	.byte	0x3f
	.zero		1


	//   ....[34]....
        /*026c*/ 	.word	0x0000d7f0
        /*0270*/ 	.word	0x00000000
        /*0274*/ 	.word	0x00000000
        /*0278*/ 	.short	0x010a
        /*027a*/ 	.byte	0x3f
	.zero		1


	//   ....[35]....
        /*027c*/ 	.word	0x0000d8a0
        /*0280*/ 	.word	0x00000000
        /*0284*/ 	.word	0x00000000
        /*0288*/ 	.short	0x010a
        /*028a*/ 	.byte	0x3f
	.zero		1


	//   ....[36]....
        /*028c*/ 	.word	0x0000d950
        /*0290*/ 	.word	0x00000000
        /*0294*/ 	.word	0x00000000
        /*0298*/ 	.short	0x010a
        /*029a*/ 	.byte	0x3f
	.zero		1


	//   ....[37]....
        /*029c*/ 	.word	0x0000da00
        /*02a0*/ 	.word	0x00000008
        /*02a4*/ 	.word	0x00000000
        /*02a8*/ 	.short	0x010a
        /*02aa*/ 	.byte	0x3f
	.zero		1


	//----- nvinfo : EIATTR_NUM_MBARRIERS
	.align		4
.L_26:
        /*02ac*/ 	.byte	0x03, 0x38
        /*02ae*/ 	.short	0x0016


	//----- nvinfo : EIATTR_EXIT_INSTR_OFFSETS
	.align		4
        /*02b0*/ 	.byte	0x04, 0x1c
        /*02b2*/ 	.short	(.L_28 - .L_27)


	//   ....[0]....
.L_27:
        /*02b4*/ 	.word	0x00000d30


	//   ....[1]....
        /*02b8*/ 	.word	0x00001cb0


	//   ....[2]....
        /*02bc*/ 	.word	0x00001d90


	//   ....[3]....
        /*02c0*/ 	.word	0x00001e70


	//   ....[4]....
        /*02c4*/ 	.word	0x00009550


	//   ....[5]....
        /*02c8*/ 	.word	0x00009590


	//   ....[6]....
        /*02cc*/ 	.word	0x0000c940


	//   ....[7]....
        /*02d0*/ 	.word	0x0000c980


	//   ....[8]....
        /*02d4*/ 	.word	0x0000c9a0


	//   ....[9]....
        /*02d8*/ 	.word	0x0000d210


	//   ....[10]....
        /*02dc*/ 	.word	0x0000da30


	//----- nvinfo : EIATTR_MAX_THREADS
	.align		4
.L_28:
        /*02e0*/ 	.byte	0x04, 0x05
        /*02e2*/ 	.short	(.L_30 - .L_29)
.L_29:
        /*02e4*/ 	.word	0x00000100
        /*02e8*/ 	.word	0x00000001
        /*02ec*/ 	.word	0x00000001


	//----- nvinfo : EIATTR_CRS_STACK_SIZE
	.align		4
.L_30:
        /*02f0*/ 	.byte	0x04, 0x1e
        /*02f2*/ 	.short	(.L_32 - .L_31)
.L_31:
        /*02f4*/ 	.word	0x00000000


	//----- nvinfo : EIATTR_CBANK_PARAM_SIZE
	.align		4
.L_32:
        /*02f8*/ 	.byte	0x03, 0x19
        /*02fa*/ 	.short	0x0470


	//----- nvinfo : EIATTR_PARAM_CBANK
	.align		4
        /*02fc*/ 	.byte	0x04, 0x0a
        /*02fe*/ 	.short	(.L_34 - .L_33)
	.align		4
.L_33:
        /*0300*/ 	.word	index@(.nv.constant0._ZN7cutlass13device_kernelINS_4conv6kernel13ConvUniversalINS1_16ConvProblemShapeILNS1_8OperatorE2ELi3EEENS1_10collective14CollectiveConvINS1_46MainloopSm90TmaGmmaWarpSpecializedImplicitGemmILS5_2ELi11ELi3EN4cute5tupleIJNSA_1CILi1EEESD_SD_EEENS1_36KernelImplicitTmaWarpSpecializedSm90ELi1EEENSB_IJNSC_ILi256EEENSB_IJNSC_ILi64EEEEEENSB_IJNSC_ILi32EEEEEEEEENS_6half_tESN_NSA_8TiledMMAINSA_8MMA_AtomIJNSA_4SM904GMMA25MMA_64x64x16_F32F16F16_SSILNSR_5MajorE1ELST_1ELNSR_7ScaleInE1ELSU_1EEEEEENSA_6LayoutISE_NSB_IJNSC_ILi0EEESY_SY_EEEEENSB_IJNSA_10UnderscoreES11_S11_EEEEENS7_6detail26Sm90ImplicitGemmTileTraitsINSA_13SM90_TMA_LOADENSA_14ComposedLayoutINSA_7SwizzleILi3ELi4ELi3EEENSA_18smem_ptr_flag_bitsILi16EEENSX_INSB_IJNSB_IJSI_NSC_ILi4EEEEEENSB_IJNSC_ILi8EEES1C_EEENSB_IJSD_NSC_ILi11EEEEEEEEENSB_IJNSB_IJSD_NSC_ILi2048EEEEEENSB_IJSI_NSC_ILi512EEEEEENSB_IJSY_NSC_ILi8192EEEEEEEEEEEEEvEENS15_INSA_20SM90_TMA_LOAD_IM2COLENS17_IS19_S1B_NSX_INSB_IJNSB_IJSI_SD_EEES1F_S1H_EEENSB_IJNSB_IJSD_SY_EEES1M_NSB_IJSY_S1J_EEEEEEEEEEvEEEENS_8epilogue10collective6detail29Sm90TmaWarpSpecializedAdapterINS24_15DefaultEpilogueISN_NSB_IJlNSB_IJSD_lllEEESY_EEES29_NS23_6thread17LinearCombinationISN_Li1EffLNS2A_9ScaleType4KindE0ELNS_15FloatRoundStyleE2ESN_EENS_4gemm15EpilogueDefaultEEEEEvvEEEEvNT_6ParamsE)
        /*0304*/ 	.short	0x0210
        /*0306*/ 	.short	0x0470


	//----- nvinfo : EIATTR_SW_WAR
	.align		4
.L_34:
        /*0308*/ 	.byte	0x04, 0x36
        /*030a*/ 	.short	(.L_36 - .L_35)
.L_35:
        /*030c*/ 	.word	0x00000008
.L_36:


//--------------------- .nv.callgraph             --------------------------
	.section	.nv.callgraph,"",@"SHT_CUDA_CALLGRAPH"
	.align	4
	.sectionentsize	8
	.align		4
        /*0000*/ 	.word	0x00000000
	.align		4
        /*0004*/ 	.word	0xffffffff
	.align		4
        /*0008*/ 	.word	0x00000000
	.align		4
        /*000c*/ 	.word	0xfffffffe
	.align		4
        /*0010*/ 	.word	0x00000000
	.align		4
        /*0014*/ 	.word	0xfffffffd
	.align		4
        /*0018*/ 	.word	0x00000000
	.align		4
        /*001c*/ 	.word	0xfffffffc


//--------------------- .nv.constant4             --------------------------
	.section	.nv.constant4,"a",@progbits
	.align	8
	.align		8
.nv.constant4:
        /*0000*/ 	.dword	_ZN39_INTERNAL_0a34ddce_4_k_cu_bd49754e_26784cuda3std3__45__cpo5beginE
	.align		8
        /*0008*/ 	.dword	_ZN39_INTERNAL_0a34ddce_4_k_cu_bd49754e_26784cuda3std3__45__cpo3endE
	.align		8
        /*0010*/ 	.dword	_ZN39_INTERNAL_0a34ddce_4_k_cu_bd49754e_26784cuda3std3__45__cpo6cbeginE
	.align		8
        /*0018*/ 	.dword	_ZN39_INTERNAL_0a34ddce_4_k_cu_bd49754e_26784cuda3std3__45__cpo4cendE
	.align		8
        /*0020*/ 	.dword	_ZN39_INTERNAL_0a34ddce_4_k_cu_bd49754e_26784cuda3std3__441_GLOBAL__N__0a34ddce_4_k_cu_bd49754e_26786ignoreE
	.align		8
        /*0028*/ 	.dword	_ZN39_INTERNAL_0a34ddce_4_k_cu_bd49754e_26784cuda3std3__419piecewise_constructE
	.align		8
        /*0030*/ 	.dword	_ZN39_INTERNAL_0a34ddce_4_k_cu_bd49754e_26784cuda3std3__48in_placeE
	.align		8
        /*0038*/ 	.dword	_ZN39_INTERNAL_0a34ddce_4_k_cu_bd49754e_26784cuda3std6ranges3__45__cpo4swapE
	.align		8
        /*0040*/ 	.dword	_ZN39_INTERNAL_0a34ddce_4_k_cu_bd49754e_26784cuda3std6ranges3__45__cpo9iter_moveE
	.align		8
        /*0048*/ 	.dword	_ZN39_INTERNAL_0a34ddce_4_k_cu_bd49754e_26784cute7productE
	.align		8
        /*0050*/ 	.dword	_ZN39_INTERNAL_0a34ddce_4_k_cu_bd49754e_26784cute1_E


//--------------------- .text._ZN7cutlass13device_kernelINS_4conv6kernel13ConvUniversalINS1_16ConvProblemShapeILNS1_8OperatorE2ELi3EEENS1_10collective14CollectiveConvINS1_46MainloopSm90TmaGmmaWarpSpecializedImplicitGemmILS5_2ELi11ELi3EN4cute5tupleIJNSA_1CILi1EEESD_SD_EEENS1_36KernelImplicitTmaWarpSpecializedSm90ELi1EEENSB_IJNSC_ILi256EEENSB_IJNSC_ILi64EEEEEENSB_IJNSC_ILi32EEEEEEEEENS_6half_tESN_NSA_8TiledMMAINSA_8MMA_AtomIJNSA_4SM904GMMA25MMA_64x64x16_F32F16F16_SSILNSR_5MajorE1ELST_1ELNSR_7ScaleInE1ELSU_1EEEEEENSA_6LayoutISE_NSB_IJNSC_ILi0EEESY_SY_EEEEENSB_IJNSA_10UnderscoreES11_S11_EEEEENS7_6detail26Sm90ImplicitGemmTileTraitsINSA_13SM90_TMA_LOADENSA_14ComposedLayoutINSA_7SwizzleILi3ELi4ELi3EEENSA_18smem_ptr_flag_bitsILi16EEENSX_INSB_IJNSB_IJSI_NSC_ILi4EEEEEENSB_IJNSC_ILi8EEES1C_EEENSB_IJSD_NSC_ILi11EEEEEEEEENSB_IJNSB_IJSD_NSC_ILi2048EEEEEENSB_IJSI_NSC_ILi512EEEEEENSB_IJSY_NSC_ILi8192EEEEEEEEEEEEEvEENS15_INSA_20SM90_TMA_LOAD_IM2COLENS17_IS19_S1B_NSX_INSB_IJNSB_IJSI_SD_EEES1F_S1H_EEENSB_IJNSB_IJSD_SY_EEES1M_NSB_IJSY_S1J_EEEEEEEEEEvEEEENS_8epilogue10collective6detail29Sm90TmaWarpSpecializedAdapterINS24_15DefaultEpilogueISN_NSB_IJlNSB_IJSD_lllEEESY_EEES29_NS23_6thread17LinearCombinationISN_Li1EffLNS2A_9ScaleType4KindE0ELNS_15FloatRoundStyleE2ESN_EENS_4gemm15EpilogueDefaultEEEEEvvEEEEvNT_6ParamsE --------------------------
	.section	.text._ZN7cutlass13device_kernelINS_4conv6kernel13ConvUniversalINS1_16ConvProblemShapeILNS1_8OperatorE2ELi3EEENS1_10collective14CollectiveConvINS1_46MainloopSm90TmaGmmaWarpSpecializedImplicitGemmILS5_2ELi11ELi3EN4cute5tupleIJNSA_1CILi1EEESD_SD_EEENS1_36KernelImplicitTmaWarpSpecializedSm90ELi1EEENSB_IJNSC_ILi256EEENSB_IJNSC_ILi64EEEEEENSB_IJNSC_ILi32EEEEEEEEENS_6half_tESN_NSA_8TiledMMAINSA_8MMA_AtomIJNSA_4SM904GMMA25MMA_64x64x16_F32F16F16_SSILNSR_5MajorE1ELST_1ELNSR_7ScaleInE1ELSU_1EEEEEENSA_6LayoutISE_NSB_IJNSC_ILi0EEESY_SY_EEEEENSB_IJNSA_10UnderscoreES11_S11_EEEEENS7_6detail26Sm90ImplicitGemmTileTraitsINSA_13SM90_TMA_LOADENSA_14ComposedLayoutINSA_7SwizzleILi3ELi4ELi3EEENSA_18smem_ptr_flag_bitsILi16EEENSX_INSB_IJNSB_IJSI_NSC_ILi4EEEEEENSB_IJNSC_ILi8EEES1C_EEENSB_IJSD_NSC_ILi11EEEEEEEEENSB_IJNSB_IJSD_NSC_ILi2048EEEEEENSB_IJSI_NSC_ILi512EEEEEENSB_IJSY_NSC_ILi8192EEEEEEEEEEEEEvEENS15_INSA_20SM90_TMA_LOAD_IM2COLENS17_IS19_S1B_NSX_INSB_IJNSB_IJSI_SD_EEES1F_S1H_EEENSB_IJNSB_IJSD_SY_EEES1M_NSB_IJSY_S1J_EEEEEEEEEEvEEEENS_8epilogue10collective6detail29Sm90TmaWarpSpecializedAdapterINS24_15DefaultEpilogueISN_NSB_IJlNSB_IJSD_lllEEESY_EEES29_NS23_6thread17LinearCombinationISN_Li1EffLNS2A_9ScaleType4KindE0ELNS_15FloatRoundStyleE2ESN_EENS_4gemm15EpilogueDefaultEEEEEvvEEEEvNT_6ParamsE,"ax",@progbits
	.align	128
.text._ZN7cutlass13device_kernelINS_4conv6kernel13ConvUniversalINS1_16ConvProblemShapeILNS1_8OperatorE2ELi3EEENS1_10collective14CollectiveConvINS1_46MainloopSm90TmaGmmaWarpSpecializedImplicitGemmILS5_2ELi11ELi3EN4cute5tupleIJNSA_1CILi1EEESD_SD_EEENS1_36KernelImplicitTmaWarpSpecializedSm90ELi1EEENSB_IJNSC_ILi256EEENSB_IJNSC_ILi64EEEEEENSB_IJNSC_ILi32EEEEEEEEENS_6half_tESN_NSA_8TiledMMAINSA_8MMA_AtomIJNSA_4SM904GMMA25MMA_64x64x16_F32F16F16_SSILNSR_5MajorE1ELST_1ELNSR_7ScaleInE1ELSU_1EEEEEENSA_6LayoutISE_NSB_IJNSC_ILi0EEESY_SY_EEEEENSB_IJNSA_10UnderscoreES11_S11_EEEEENS7_6detail26Sm90ImplicitGemmTileTraitsINSA_13SM90_TMA_LOADENSA_14ComposedLayoutINSA_7SwizzleILi3ELi4ELi3EEENSA_18smem_ptr_flag_bitsILi16EEENSX_INSB_IJNSB_IJSI_NSC_ILi4EEEEEENSB_IJNSC_ILi8EEES1C_EEENSB_IJSD_NSC_ILi11EEEEEEEEENSB_IJNSB_IJSD_NSC_ILi2048EEEEEENSB_IJSI_NSC_ILi512EEEEEENSB_IJSY_NSC_ILi8192EEEEEEEEEEEEEvEENS15_INSA_20SM90_TMA_LOAD_IM2COLENS17_IS19_S1B_NSX_INSB_IJNSB_IJSI_SD_EEES1F_S1H_EEENSB_IJNSB_IJSD_SY_EEES1M_NSB_IJSY_S1J_EEEEEEEEEEvEEEENS_8epilogue10collective6detail29Sm90TmaWarpSpecializedAdapterINS24_15DefaultEpilogueISN_NSB_IJlNSB_IJSD_lllEEESY_EEES29_NS23_6thread17LinearCombinationISN_Li1EffLNS2A_9ScaleType4KindE0ELNS_15FloatRoundStyleE2ESN_EENS_4gemm15EpilogueDefaultEEEEEvvEEEEvNT_6ParamsE:
        .type           _ZN7cutlass13device_kernelINS_4conv6kernel13ConvUniversalINS1_16ConvProblemShapeILNS1_8OperatorE2ELi3EEENS1_10collective14CollectiveConvINS1_46MainloopSm90TmaGmmaWarpSpecializedImplicitGemmILS5_2ELi11ELi3EN4cute5tupleIJNSA_1CILi1EEESD_SD_EEENS1_36KernelImplicitTmaWarpSpecializedSm90ELi1EEENSB_IJNSC_ILi256EEENSB_IJNSC_ILi64EEEEEENSB_IJNSC_ILi32EEEEEEEEENS_6half_tESN_NSA_8TiledMMAINSA_8MMA_AtomIJNSA_4SM904GMMA25MMA_64x64x16_F32F16F16_SSILNSR_5MajorE1ELST_1ELNSR_7ScaleInE1ELSU_1EEEEEENSA_6LayoutISE_NSB_IJNSC_ILi0EEESY_SY_EEEEENSB_IJNSA_10UnderscoreES11_S11_EEEEENS7_6detail26Sm90ImplicitGemmTileTraitsINSA_13SM90_TMA_LOADENSA_14ComposedLayoutINSA_7SwizzleILi3ELi4ELi3EEENSA_18smem_ptr_flag_bitsILi16EEENSX_INSB_IJNSB_IJSI_NSC_ILi4EEEEEENSB_IJNSC_ILi8EEES1C_EEENSB_IJSD_NSC_ILi11EEEEEEEEENSB_IJNSB_IJSD_NSC_ILi2048EEEEEENSB_IJSI_NSC_ILi512EEEEEENSB_IJSY_NSC_ILi8192EEEEEEEEEEEEEvEENS15_INSA_20SM90_TMA_LOAD_IM2COLENS17_IS19_S1B_NSX_INSB_IJNSB_IJSI_SD_EEES1F_S1H_EEENSB_IJNSB_IJSD_SY_EEES1M_NSB_IJSY_S1J_EEEEEEEEEEvEEEENS_8epilogue10collective6detail29Sm90TmaWarpSpecializedAdapterINS24_15DefaultEpilogueISN_NSB_IJlNSB_IJSD_lllEEESY_EEES29_NS23_6thread17LinearCombinationISN_Li1EffLNS2A_9ScaleType4KindE0ELNS_15FloatRoundStyleE2ESN_EENS_4gemm15EpilogueDefaultEEEEEvvEEEEvNT_6ParamsE,@function
        .size           _ZN7cutlass13device_kernelINS_4conv6kernel13ConvUniversalINS1_16ConvProblemShapeILNS1_8OperatorE2ELi3EEENS1_10collective14CollectiveConvINS1_46MainloopSm90TmaGmmaWarpSpecializedImplicitGemmILS5_2ELi11ELi3EN4cute5tupleIJNSA_1CILi1EEESD_SD_EEENS1_36KernelImplicitTmaWarpSpecializedSm90ELi1EEENSB_IJNSC_ILi256EEENSB_IJNSC_ILi64EEEEEENSB_IJNSC_ILi32EEEEEEEEENS_6half_tESN_NSA_8TiledMMAINSA_8MMA_AtomIJNSA_4SM904GMMA25MMA_64x64x16_F32F16F16_SSILNSR_5MajorE1ELST_1ELNSR_7ScaleInE1ELSU_1EEEEEENSA_6LayoutISE_NSB_IJNSC_ILi0EEESY_SY_EEEEENSB_IJNSA_10UnderscoreES11_S11_EEEEENS7_6detail26Sm90ImplicitGemmTileTraitsINSA_13SM90_TMA_LOADENSA_14ComposedLayoutINSA_7SwizzleILi3ELi4ELi3EEENSA_18smem_ptr_flag_bitsILi16EEENSX_INSB_IJNSB_IJSI_NSC_ILi4EEEEEENSB_IJNSC_ILi8EEES1C_EEENSB_IJSD_NSC_ILi11EEEEEEEEENSB_IJNSB_IJSD_NSC_ILi2048EEEEEENSB_IJSI_NSC_ILi512EEEEEENSB_IJSY_NSC_ILi8192EEEEEEEEEEEEEvEENS15_INSA_20SM90_TMA_LOAD_IM2COLENS17_IS19_S1B_NSX_INSB_IJNSB_IJSI_SD_EEES1F_S1H_EEENSB_IJNSB_IJSD_SY_EEES1M_NSB_IJSY_S1J_EEEEEEEEEEvEEEENS_8epilogue10collective6detail29Sm90TmaWarpSpecializedAdapterINS24_15DefaultEpilogueISN_NSB_IJlNSB_IJSD_lllEEESY_EEES29_NS23_6thread17LinearCombinationISN_Li1EffLNS2A_9ScaleType4KindE0ELNS_15FloatRoundStyleE2ESN_EENS_4gemm15EpilogueDefaultEEEEEvvEEEEvNT_6ParamsE,(.L_x_261 - _ZN7cutlass13device_kernelINS_4conv6kernel13ConvUniversalINS1_16ConvProblemShapeILNS1_8OperatorE2ELi3EEENS1_10collective14CollectiveConvINS1_46MainloopSm90TmaGmmaWarpSpecializedImplicitGemmILS5_2ELi11ELi3EN4cute5tupleIJNSA_1CILi1EEESD_SD_EEENS1_36KernelImplicitTmaWarpSpecializedSm90ELi1EEENSB_IJNSC_ILi256EEENSB_IJNSC_ILi64EEEEEENSB_IJNSC_ILi32EEEEEEEEENS_6half_tESN_NSA_8TiledMMAINSA_8MMA_AtomIJNSA_4SM904GMMA25MMA_64x64x16_F32F16F16_SSILNSR_5MajorE1ELST_1ELNSR_7ScaleInE1ELSU_1EEEEEENSA_6LayoutISE_NSB_IJNSC_ILi0EEESY_SY_EEEEENSB_IJNSA_10UnderscoreES11_S11_EEEEENS7_6detail26Sm90ImplicitGemmTileTraitsINSA_13SM90_TMA_LOADENSA_14ComposedLayoutINSA_7SwizzleILi3ELi4ELi3EEENSA_18smem_ptr_flag_bitsILi16EEENSX_INSB_IJNSB_IJSI_NSC_ILi4EEEEEENSB_IJNSC_ILi8EEES1C_EEENSB_IJSD_NSC_ILi11EEEEEEEEENSB_IJNSB_IJSD_NSC_ILi2048EEEEEENSB_IJSI_NSC_ILi512EEEEEENSB_IJSY_NSC_ILi8192EEEEEEEEEEEEEvEENS15_INSA_20SM90_TMA_LOAD_IM2COLENS17_IS19_S1B_NSX_INSB_IJNSB_IJSI_SD_EEES1F_S1H_EEENSB_IJNSB_IJSD_SY_EEES1M_NSB_IJSY_S1J_EEEEEEEEEEvEEEENS_8epilogue10collective6detail29Sm90TmaWarpSpecializedAdapterINS24_15DefaultEpilogueISN_NSB_IJlNSB_IJSD_lllEEESY_EEES29_NS23_6thread17LinearCombinationISN_Li1EffLNS2A_9ScaleType4KindE0ELNS_15FloatRoundStyleE2ESN_EENS_4gemm15EpilogueDefaultEEEEEvvEEEEvNT_6ParamsE)
        .other          _ZN7cutlass13device_kernelINS_4conv6kernel13ConvUniversalINS1_16ConvProblemShapeILNS1_8OperatorE2ELi3EEENS1_10collective14CollectiveConvINS1_46MainloopSm90TmaGmmaWarpSpecializedImplicitGemmILS5_2ELi11ELi3EN4cute5tupleIJNSA_1CILi1EEESD_SD_EEENS1_36KernelImplicitTmaWarpSpecializedSm90ELi1EEENSB_IJNSC_ILi256EEENSB_IJNSC_ILi64EEEEEENSB_IJNSC_ILi32EEEEEEEEENS_6half_tESN_NSA_8TiledMMAINSA_8MMA_AtomIJNSA_4SM904GMMA25MMA_64x64x16_F32F16F16_SSILNSR_5MajorE1ELST_1ELNSR_7ScaleInE1ELSU_1EEEEEENSA_6LayoutISE_NSB_IJNSC_ILi0EEESY_SY_EEEEENSB_IJNSA_10UnderscoreES11_S11_EEEEENS7_6detail26Sm90ImplicitGemmTileTraitsINSA_13SM90_TMA_LOADENSA_14ComposedLayoutINSA_7SwizzleILi3ELi4ELi3EEENSA_18smem_ptr_flag_bitsILi16EEENSX_INSB_IJNSB_IJSI_NSC_ILi4EEEEEENSB_IJNSC_ILi8EEES1C_EEENSB_IJSD_NSC_ILi11EEEEEEEEENSB_IJNSB_IJSD_NSC_ILi2048EEEEEENSB_IJSI_NSC_ILi512EEEEEENSB_IJSY_NSC_ILi8192EEEEEEEEEEEEEvEENS15_INSA_20SM90_TMA_LOAD_IM2COLENS17_IS19_S1B_NSX_INSB_IJNSB_IJSI_SD_EEES1F_S1H_EEENSB_IJNSB_IJSD_SY_EEES1M_NSB_IJSY_S1J_EEEEEEEEEEvEEEENS_8epilogue10collective6detail29Sm90TmaWarpSpecializedAdapterINS24_15DefaultEpilogueISN_NSB_IJlNSB_IJSD_lllEEESY_EEES29_NS23_6thread17LinearCombinationISN_Li1EffLNS2A_9ScaleType4KindE0ELNS_15FloatRoundStyleE2ESN_EENS_4gemm15EpilogueDefaultEEEEEvvEEEEvNT_6ParamsE,@"STO_CUDA_ENTRY STV_DEFAULT"
_ZN7cutlass13device_kernelINS_4conv6kernel13ConvUniversalINS1_16ConvProblemShapeILNS1_8OperatorE2ELi3EEENS1_10collective14CollectiveConvINS1_46MainloopSm90TmaGmmaWarpSpecializedImplicitGemmILS5_2ELi11ELi3EN4cute5tupleIJNSA_1CILi1EEESD_SD_EEENS1_36KernelImplicitTmaWarpSpecializedSm90ELi1EEENSB_IJNSC_ILi256EEENSB_IJNSC_ILi64EEEEEENSB_IJNSC_ILi32EEEEEEEEENS_6half_tESN_NSA_8TiledMMAINSA_8MMA_AtomIJNSA_4SM904GMMA25MMA_64x64x16_F32F16F16_SSILNSR_5MajorE1ELST_1ELNSR_7ScaleInE1ELSU_1EEEEEENSA_6LayoutISE_NSB_IJNSC_ILi0EEESY_SY_EEEEENSB_IJNSA_10UnderscoreES11_S11_EEEEENS7_6detail26Sm90ImplicitGemmTileTraitsINSA_13SM90_TMA_LOADENSA_14ComposedLayoutINSA_7SwizzleILi3ELi4ELi3EEENSA_18smem_ptr_flag_bitsILi16EEENSX_INSB_IJNSB_IJSI_NSC_ILi4EEEEEENSB_IJNSC_ILi8EEES1C_EEENSB_IJSD_NSC_ILi11EEEEEEEEENSB_IJNSB_IJSD_NSC_ILi2048EEEEEENSB_IJSI_NSC_ILi512EEEEEENSB_IJSY_NSC_ILi8192EEEEEEEEEEEEEvEENS15_INSA_20SM90_TMA_LOAD_IM2COLENS17_IS19_S1B_NSX_INSB_IJNSB_IJSI_SD_EEES1F_S1H_EEENSB_IJNSB_IJSD_SY_EEES1M_NSB_IJSY_S1J_EEEEEEEEEEvEEEENS_8epilogue10collective6detail29Sm90TmaWarpSpecializedAdapterINS24_15DefaultEpilogueISN_NSB_IJlNSB_IJSD_lllEEESY_EEES29_NS23_6thread17LinearCombinationISN_Li1EffLNS2A_9ScaleType4KindE0ELNS_15FloatRoundStyleE2ESN_EENS_4gemm15EpilogueDefaultEEEEEvvEEEEvNT_6ParamsE:
[----:B------:R-:W-:Y:S01]  /*0000*/  LDC R1, c[0x0][0x28] ;  /* 0x00000a00ff017b82 */ /* 0x000fe20000000800 */
[----:B------:R-:W0:Y:S01]  /*0010*/  S2R R13, SR_TID.X ;  /* 0x00000000000d7919 */ /* 0x000e220000002100 */
[----:B------:R-:W-:Y:S01]  /*0020*/  ELECT P0, URZ, PT ;  /* 0x00000000003f782f */ /* 0x000fe20003800000 */
[----:B------:R-:W-:Y:S01]  /*0030*/  BSSY B0, `(.L_x_0) ;  /* 0x000000f000007945 */ /* 0x000fe20003800000 */
[--C-:B0-----:R-:W-:Y:S02]  /*0040*/  SHF.R.U32.HI R0, RZ, 0x5, R13.reuse ;  /* 0x00000005ff007819 */ /* 0x101fe4000001160d */
[----:B------:R-:W-:-:S03]  /*0050*/  SHF.R.U32.HI R3, RZ, 0x7, R13 ;  /* 0x00000007ff037819 */ /* 0x000fc6000001160d */
[----:B------:R-:W0:Y:S04]  /*0060*/  SHFL.IDX PT, R2, R0, RZ, 0x1f ;  /* 0x00001fff00027589 */ /* 0x000e2800000e0000 */
[----:B------:R1:W2:Y:S01]  /*0070*/  SHFL.IDX PT, R11, R3, RZ, 0x1f ;  /* 0x00001fff030b7589 */ /* 0x0002a200000e0000 */
[----:B0-----:R-:W-:-:S13]  /*0080*/  ISETP.NE.OR P0, PT, R2, RZ, !P0 ;  /* 0x000000ff0200720c */ /* 0x001fda0004705670 */
[----:B-12---:R-:W-:Y:S05]  /*0090*/  @P0 BRA `(.L_x_1) ;  /* 0x0000000000200947 */ /* 0x006fea0003800000 */
[----:B------:R-:W-:Y:S02]  /*00a0*/  ULDC.64 UR4, c[0x0][0x198] ;  /* 0x0000660000047ab9 */ /* 0x000fe40000000a00 */
[----:B------:R-:W-:Y:S02]  /*00b0*/  UIADD3 UR6, UP0, UR4, 0xf0, URZ ;  /* 0x000000f004067890 */ /* 0x000fe4000ff1e03f */
[----:B------:R-:W-:Y:S02]  /*00c0*/  UIADD3 UR4, UP1, UR4, 0x1f0, URZ ;  /* 0x000001f004047890 */ /* 0x000fe4000ff3e03f */
[----:B------:R-:W-:Y:S02]  /*00d0*/  UIADD3.X UR7, URZ, UR5, URZ, UP0, !UPT ;  /* 0x000000053f077290 */ /* 0x000fe400087fe43f */
[----:B------:R-:W-:-:S07]  /*00e0*/  UIADD3.X UR5, URZ, UR5, URZ, UP1, !UPT ;  /* 0x000000053f057290 */ /* 0x000fce0008ffe43f */
[----:B------:R0:W-:Y:S02]  /*00f0*/  UTMACCTL.PF [UR6] ;  /* 0x00000000060079b9 */ /* 0x0001e40008040000 */
[----:B------:R0:W-:Y:S02]  /*0100*/  UTMACCTL.PF [UR4] ;  /* 0x00000000040079b9 */ /* 0x0001e40008040000 */
[----:B0-----:R-:W-:Y:S01]  /*0110*/  NOP ;  /* 0x0000000000007918 */ /* 0x001fe20000000000 */
.L_x_1:
[----:B------:R-:W-:Y:S05]  /*0120*/  BSYNC B0 ;  /* 0x0000000000007941 */ /* 0x000fea0003800000 */
.L_x_0:
[----:B------:R-:W0:Y:S01]  /*0130*/  SHFL.IDX PT, R0, R0, RZ, 0x1f ;  /* 0x00001fff00007589 */ /* 0x000e2200000e0000 */
[----:B------:R-:W-:-:S04]  /*0140*/  SHF.R.S32.HI R3, RZ, 0x1f, R2 ;  /* 0x0000001fff037819 */ /* 0x000fc80000011402 */
[----:B------:R-:W-:Y:S02]  /*0150*/  LEA.HI R3, R3, R2, RZ, 0x2 ;  /* 0x0000000203037211 */ /* 0x000fe400078f10ff */
[----:B0-----:R-:W-:-:S13]  /*0160*/  ISETP.NE.AND P0, PT, R0, RZ, PT ;  /* 0x000000ff0000720c */ /* 0x001fda0003f05270 */
[----:B------:R-:W-:Y:S05]  /*0170*/  @P0 BRA `(.L_x_2) ;  /* 0x00000000009c0947 */ /* 0x000fea0003800000 */
[----:B------:R-:W-:Y:S01]  /*0180*/  ELECT P0, URZ, PT ;  /* 0x00000000003f782f */ /* 0x000fe20003800000 */
[----:B------:R-:W-:-:S12]  /*0190*/  BSSY B0, `(.L_x_2) ;  /* 0x0000025000007945 */ /* 0x000fd80003800000 */
[----:B------:R-:W-:Y:S05]  /*01a0*/  @!P0 BRA `(.L_x_3) ;  /* 0x00000000008c8947 */ /* 0x000fea0003800000 */
[----:B------:R-:W0:Y:S01]  /*01b0*/  S2UR UR8, SR_CgaCtaId ;  /* 0x00000000000879c3 */ /* 0x000e220000008800 */
[----:B------:R-:W-:Y:S01]  /*01c0*/  UMOV UR4, 0x400 ;  /* 0x0000040000047882 */ /* 0x000fe20000000000 */
[----:B------:R-:W-:Y:S01]  /*01d0*/  UMOV UR5, 0x1 ;  /* 0x0000000100057882 */ /* 0x000fe20000000000 */
[----:B------:R-:W-:Y:S02]  /*01e0*/  UMOV UR6, 0x80 ;  /* 0x0000008000067882 */ /* 0x000fe40000000000 */
[----:B------:R-:W-:-:S04]  /*01f0*/  UIADD3 UR6, -UR6, 0x100000, URZ ;  /* 0x0010000006067890 */ /* 0x000fc8000fffe13f */
[----:B------:R-:W-:Y:S02]  /*0200*/  USHF.L.U32 UR7, UR6, 0xb, URZ ;  /* 0x0000000b06077899 */ /* 0x000fe4000800063f */
[----:B------:R-:W-:Y:S02]  /*0210*/  USHF.L.U32 UR6, UR6, 0x1, URZ ;  /* 0x0000000106067899 */ /* 0x000fe4000800063f */
[----:B0-----:R-:W-:Y:S02]  /*0220*/  ULEA UR8, UR8, UR4, 0x18 ;  /* 0x0000000408087291 */ /* 0x001fe4000f8ec03f */
[----:B------:R-:W-:-:S04]  /*0230*/  UIADD3 UR4, -UR5, 0x100000, URZ ;  /* 0x0010000005047890 */ /* 0x000fc8000fffe13f */
[----:B------:R-:W-:Y:S02]  /*0240*/  USHF.L.U32 UR5, UR4, 0xb, URZ ;  /* 0x0000000b04057899 */ /* 0x000fe4000800063f */
[----:B------:R-:W-:Y:S01]  /*0250*/  USHF.L.U32 UR4, UR4, 0x1, URZ ;  /* 0x0000000104047899 */ /* 0x000fe2000800063f */
[----:B------:R-:W0:Y:S11]  /*0260*/  FENCE.VIEW.ASYNC.S ;  /* 0x00000000000073c6 */ /* 0x000e360000000000 */
[----:B0-----:R0:W1:Y:S01]  /*0270*/  SYNCS.EXCH.64 URZ, [UR8+0x37000], UR4 ;  /* 0x03700004083f75b2 */ /* 0x0010620008000100 */
[----:B------:R0:W2:Y:S01]  /*0280*/  SYNCS.EXCH.64 URZ, [UR8+0x37058], UR6 ;  /* 0x03705806083f75b2 */ /* 0x0000a20008000100 */
[----:B------:R0:W3:Y:S01]  /*0290*/  SYNCS.EXCH.64 URZ, [UR8+0x37008], UR4 ;  /* 0x03700804083f75b2 */ /* 0x0000e20008000100 */
[----:B------:R0:W4:Y:S01]  /*02a0*/  SYNCS.EXCH.64 URZ, [UR8+0x37060], UR6 ;  /* 0x03706006083f75b2 */ /* 0x0001220008000100 */
[----:B------:R0:W0:Y:S01]  /*02b0*/  SYNCS.EXCH.64 URZ, [UR8+0x37010], UR4 ;  /* 0x03701004083f75b2 */ /* 0x0000220008000100 */
        /* <DEDUP_REMOVED lines=17> */
[----:B------:R-:W-:Y:S01]  /*03d0*/  NOP ;  /* 0x0000000000007918 */ /* 0x000fe20000000000 */
.L_x_3:
[----:B0-----:R-:W-:Y:S05]  /*03e0*/  BSYNC B0 ;  /* 0x0000000000007941 */ /* 0x001fea0003800000 */
.L_x_2:
[----:B------:R-:W-:Y:S01]  /*03f0*/  ULDC.64 UR4, c[0x0][0x618] ;  /* 0x0001860000047ab9 */ /* 0x000fe20000000a00 */
[----:B------:R-:W-:Y:S01]  /*0400*/  LOP3.LUT R3, R3, 0xfffffffc, RZ, 0xc0, !PT ;  /* 0xfffffffc03037812 */ /* 0x000fe200078ec0ff */
[----:B------:R-:W-:Y:S01]  /*0410*/  NOP ;  /* 0x0000000000007918 */ /* 0x000fe20000000000 */
[----:B------:R-:W-:Y:S01]  /*0420*/  ISETP.NE.U32.AND P0, PT, RZ, UR4, PT ;  /* 0x00000004ff007c0c */ /* 0x000fe2000bf05070 */
[----:B------:R-:W-:Y:S01]  /*0430*/  NOP ;  /* 0x0000000000007918 */ /* 0x000fe20000000000 */
[----:B------:R-:W-:Y:S01]  /*0440*/  SHF.R.S32.HI R0, RZ, 0x1f, R13 ;  /* 0x0000001fff007819 */ /* 0x000fe2000001140d */
[----:B------:R-:W-:Y:S01]  /*0450*/  IMAD.IADD R10, R2, 0x1, -R3 ;  /* 0x00000001020a7824 */ /* 0x000fe200078e0a03 */
[----:B-1234-:R-:W-:Y:S01]  /*0460*/  BAR.SYNC.DEFER_BLOCKING 0x0 ;  /* 0x0000000000007b1d */ /* 0x01efe20000010000 */
[----:B------:R-:W-:Y:S02]  /*0470*/  ISETP.NE.AND.EX P0, PT, RZ, UR5, PT, P0 ;  /* 0x00000005ff007c0c */ /* 0x000fe4000bf05300 */
[----:B------:R-:W-:-:S02]  /*0480*/  LEA.HI R0, R0, R13, RZ, 0x7 ;  /* 0x0000000d00007211 */ /* 0x000fc400078f38ff */
[C---:B------:R-:W-:Y:S01]  /*0490*/  LOP3.LUT P1, RZ, R11.reuse, R10, RZ, 0xfc, !PT ;  /* 0x0000000a0bff7212 */ /* 0x040fe2000782fcff */
[----:B------:R-:W-:Y:S01]  /*04a0*/  ULDC.64 UR12, c[0x0][0x208] ;  /* 0x00008200000c7ab9 */ /* 0x000fe20000000a00 */
[----:B------:R-:W-:Y:S02]  /*04b0*/  LOP3.LUT R0, R0, 0xffffff80, RZ, 0xc0, !PT ;  /* 0xffffff8000007812 */ /* 0x000fe400078ec0ff */
[----:B------:R-:W-:Y:S02]  /*04c0*/  ISETP.NE.AND P2, PT, R11, 0x1, PT ;  /* 0x000000010b00780c */ /* 0x000fe40003f45270 */
[----:B------:R-:W-:Y:S01]  /*04d0*/  SEL R6, RZ, 0x1, P1 ;  /* 0x00000001ff067807 */ /* 0x000fe20000800000 */
[----:B------:R-:W-:-:S03]  /*04e0*/  IMAD.IADD R4, R13, 0x1, -R0 ;  /* 0x000000010d047824 */ /* 0x000fc600078e0a00 */
[----:B------:R-:W-:Y:S01]  /*04f0*/  SEL R6, R6, 0x2, P2 ;  /* 0x0000000206067807 */ /* 0x000fe20001000000 */
[----:B------:R-:W-:Y:S06]  /*0500*/  @!P0 BRA `(.L_x_4) ;  /* 0x00000000001c8947 */ /* 0x000fec0003800000 */
[----:B------:R-:W0:Y:S02]  /*0510*/  LDC.64 R2, c[0x0][0x618] ;  /* 0x00018600ff027b82 */ /* 0x000e240000000a00 */
[----:B0-----:R-:W2:Y:S02]  /*0520*/  LDG.E.64 R2, desc[UR12][R2.64] ;  /* 0x0000000c02027981 */ /* 0x001ea4000c1e1b00 */
[----:B--2---:R-:W-:-:S04]  /*0530*/  ISETP.NE.U32.AND P0, PT, R2, RZ, PT ;  /* 0x000000ff0200720c */ /* 0x004fc80003f05070 */
[----:B------:R-:W-:-:S13]  /*0540*/  ISETP.NE.AND.EX P0, PT, R3, RZ, PT, P0 ;  /* 0x000000ff0300720c */ /* 0x000fda0003f05300 */
[----:B------:R-:W-:Y:S05]  /*0550*/  @!P0 BRA `(.L_x_4) ;  /* 0x0000000000088947 */ /* 0x000fea0003800000 */
[----:B------:R2:W5:Y:S01]  /*0560*/  LD.E R0, desc[UR12][R2.64] ;  /* 0x0000000c02007980 */ /* 0x000562000c101900 */
[----:B------:R-:W-:Y:S05]  /*0570*/  BRA `(.L_x_5) ;  /* 0x0000000000207947 */ /* 0x000fea0003800000 */
.L_x_4:
[----:B------:R-:W-:Y:S02]  /*0580*/  ULDC.64 UR4, c[0x0][0x608] ;  /* 0x0001820000047ab9 */ /* 0x000fe40000000a00 */
[----:B------:R-:W-:-:S04]  /*0590*/  ISETP.NE.U32.AND P0, PT, RZ, UR4, PT ;  /* 0x00000004ff007c0c */ /* 0x000fc8000bf05070 */
[----:B------:R-:W-:-:S13]  /*05a0*/  ISETP.NE.AND.EX P0, PT, RZ, UR5, PT, P0 ;  /* 0x00000005ff007c0c */ /* 0x000fda000bf05300 */
[----:B------:R-:W-:Y:S05]  /*05b0*/  @!P0 BRA `(.L_x_6) ;  /* 0x00000000000c8947 */ /* 0x000fea0003800000 */
[----:B------:R-:W0:Y:S02]  /*05c0*/  LDC.64 R2, c[0x0][0x608] ;  /* 0x00018200ff027b82 */ /* 0x000e240000000a00 */
[----:B0-----:R0:W5:Y:S01]  /*05d0*/  LDG.E R0, desc[UR12][R2.64] ;  /* 0x0000000c02007981 */ /* 0x001162000c1e1900 */
[----:B------:R-:W-:Y:S05]  /*05e0*/  BRA `(.L_x_5) ;  /* 0x0000000000047947 */ /* 0x000fea0003800000 */
.L_x_6:
[----:B------:R-:W1:Y:S02]  /*05f0*/  LDC R0, c[0x0][0x600] ;  /* 0x00018000ff007b82 */ /* 0x000e640000000800 */
.L_x_5:
[----:B------:R-:W-:Y:S02]  /*0600*/  ULDC.64 UR4, c[0x0][0x620] ;  /* 0x0001880000047ab9 */ /* 0x000fe40000000a00 */
[----:B------:R-:W-:-:S04]  /*0610*/  ISETP.NE.U32.AND P0, PT, RZ, UR4, PT ;  /* 0x00000004ff007c0c */ /* 0x000fc8000bf05070 */
[----:B------:R-:W-:-:S13]  /*0620*/  ISETP.NE.AND.EX P0, PT, RZ, UR5, PT, P0 ;  /* 0x00000005ff007c0c */ /* 0x000fda000bf05300 */
[----:B------:R-:W-:Y:S05]  /*0630*/  @!P0 BRA `(.L_x_7) ;  /* 0x00000000001c8947 */ /* 0x000fea0003800000 */
[----:B0-2---:R-:W0:Y:S02]  /*0640*/  LDC.64 R2, c[0x0][0x620] ;  /* 0x00018800ff027b82 */ /* 0x005e240000000a00 */
[----:B0-----:R-:W2:Y:S02]  /*0650*/  LDG.E.64 R2, desc[UR12][R2.64] ;  /* 0x0000000c02027981 */ /* 0x001ea4000c1e1b00 */
[----:B--2---:R-:W-:-:S04]  /*0660*/  ISETP.NE.U32.AND P0, PT, R2, RZ, PT ;  /* 0x000000ff0200720c */ /* 0x004fc80003f05070 */
[----:B------:R-:W-:-:S13]  /*0670*/  ISETP.NE.AND.EX P0, PT, R3, RZ, PT, P0 ;  /* 0x000000ff0300720c */ /* 0x000fda0003f05300 */
[----:B------:R-:W-:Y:S05]  /*0680*/  @!P0 BRA `(.L_x_7) ;  /* 0x0000000000088947 */ /* 0x000fea0003800000 */
[----:B------:R3:W5:Y:S01]  /*0690*/  LD.E R2, desc[UR12][R2.64] ;  /* 0x0000000c02027980 */ /* 0x000762000c101900 */
[----:B------:R-:W-:Y:S05]  /*06a0*/  BRA `(.L_x_8) ;  /* 0x0000000000207947 */ /* 0x000fea0003800000 */
.L_x_7:
[----:B------:R-:W-:Y:S02]  /*06b0*/  ULDC.64 UR4, c[0x0][0x610] ;  /* 0x0001840000047ab9 */ /* 0x000fe40000000a00 */
[----:B------:R-:W-:-:S04]  /*06c0*/  ISETP.NE.U32.AND P0, PT, RZ, UR4, PT ;  /* 0x00000004ff007c0c */ /* 0x000fc8000bf05070 */
[----:B------:R-:W-:-:S13]  /*06d0*/  ISETP.NE.AND.EX P0, PT, RZ, UR5, PT, P0 ;  /* 0x00000005ff007c0c */ /* 0x000fda000bf05300 */
[----:B------:R-:W-:Y:S05]  /*06e0*/  @!P0 BRA `(.L_x_9) ;  /* 0x00000000000c8947 */ /* 0x000fea0003800000 */
[----:B0-2---:R-:W0:Y:S02]  /*06f0*/  LDC.64 R2, c[0x0][0x610] ;  /* 0x00018400ff027b82 */ /* 0x005e240000000a00 */
[----:B0-----:R2:W5:Y:S01]  /*0700*/  LDG.E R2, desc[UR12][R2.64] ;  /* 0x0000000c02027981 */ /* 0x001562000c1e1900 */
[----:B------:R-:W-:Y:S05]  /*0710*/  BRA `(.L_x_8) ;  /* 0x0000000000047947 */ /* 0x000fea0003800000 */
.L_x_9:
[----:B0-2---:R-:W0:Y:S02]  /*0720*/  LDC R2, c[0x0][0x604] ;  /* 0x00018100ff027b82 */ /* 0x005e240000000800 */
.L_x_8:
[----:B--23--:R-:W2:Y:S01]  /*0730*/  LDC R3, c[0x0][0x4d8] ;  /* 0x00013600ff037b82 */ /* 0x00cea20000000800 */
[----:B------:R-:W3:Y:S07]  /*0740*/  S2R R14, SR_CTAID.Y ;  /* 0x00000000000e7919 */ /* 0x000eee0000002600 */
[----:B------:R-:W4:Y:S08]  /*0750*/  LDC R15, c[0x0][0x4dc] ;  /* 0x00013700ff0f7b82 */ /* 0x000f300000000800 */
[----:B------:R-:W1:Y:S01]  /*0760*/  LDC R152, c[0x0][0x4e0] ;  /* 0x00013800ff987b82 */ /* 0x000e620000000800 */
[----:B--2---:R-:W-:-:S05]  /*0770*/  VIADD R3, R3, 0x3f ;  /* 0x0000003f03037836 */ /* 0x004fca0000000000 */
[----:B------:R-:W-:Y:S02]  /*0780*/  SHF.R.S32.HI R8, RZ, 0x1f, R3 ;  /* 0x0000001fff087819 */ /* 0x000fe40000011403 */
[----:B----4-:R-:W-:Y:S02]  /*0790*/  IABS R18, R15 ;  /* 0x0000000f00127213 */ /* 0x010fe40000000000 */
[----:B------:R-:W-:Y:S02]  /*07a0*/  LEA.HI R8, R8, R3, RZ, 0x6 ;  /* 0x0000000308087211 */ /* 0x000fe400078f30ff */
[----:B---3--:R-:W-:Y:S01]  /*07b0*/  IABS R17, R14 ;  /* 0x0000000e00117213 */ /* 0x008fe20000000000 */
[----:B------:R-:W2:Y:S01]  /*07c0*/  I2F.RP R12, R18 ;  /* 0x00000012000c7306 */ /* 0x000ea20000209400 */
[----:B------:R-:W-:-:S04]  /*07d0*/  SHF.R.S32.HI R7, RZ, 0x6, R8 ;  /* 0x00000006ff077819 */ /* 0x000fc80000011408 */
[----:B------:R-:W-:-:S04]  /*07e0*/  IABS R16, R7 ;  /* 0x0000000700107213 */ /* 0x000fc80000000000 */
[----:B------:R-:W3:Y:S08]  /*07f0*/  I2F.RP R3, R16 ;  /* 0x0000001000037306 */ /* 0x000ef00000209400 */
[----:B--2---:R-:W-:Y:S08]  /*0800*/  MUFU.RCP R12, R12 ;  /* 0x0000000c000c7308 */ /* 0x004ff00000001000 */
[----:B---3--:R-:W2:Y:S02]  /*0810*/  MUFU.RCP R3, R3 ;  /* 0x0000000300037308 */ /* 0x008ea40000001000 */
[----:B--2---:R-:W-:Y:S01]  /*0820*/  VIADD R8, R3, 0xffffffe ;  /* 0x0ffffffe03087836 */ /* 0x004fe20000000000 */
[----:B------:R-:W-:-:S05]  /*0830*/  IABS R3, R7 ;  /* 0x0000000700037213 */ /* 0x000fca0000000000 */
[----:B------:R2:W3:Y:S02]  /*0840*/  F2I.FTZ.U32.TRUNC.NTZ R9, R8 ;  /* 0x0000000800097305 */ /* 0x0004e4000021f000 */
[----:B--2---:R-:W-:Y:S02]  /*0850*/  IMAD.MOV.U32 R8, RZ, RZ, RZ ;  /* 0x000000ffff087224 */ /* 0x004fe400078e00ff */
[----:B---3--:R-:W-:-:S04]  /*0860*/  IMAD.MOV R5, RZ, RZ, -R9 ;  /* 0x000000ffff057224 */ /* 0x008fc800078e0a09 */
[----:B------:R-:W-:-:S04]  /*0870*/  IMAD R5, R5, R16, RZ ;  /* 0x0000001005057224 */ /* 0x000fc800078e02ff */
[----:B------:R-:W-:-:S04]  /*0880*/  IMAD.HI.U32 R9, R9, R5, R8 ;  /* 0x0000000509097227 */ /* 0x000fc800078e0008 */
[----:B------:R-:W-:Y:S02]  /*0890*/  IMAD.MOV.U32 R8, RZ, RZ, R17 ;  /* 0x000000ffff087224 */ /* 0x000fe400078e0011 */
[----:B------:R-:W-:Y:S02]  /*08a0*/  IMAD.MOV R5, RZ, RZ, -R3 ;  /* 0x000000ffff057224 */ /* 0x000fe400078e0a03 */
[----:B------:R-:W-:-:S04]  /*08b0*/  IMAD.HI.U32 R3, R9, R8, RZ ;  /* 0x0000000809037227 */ /* 0x000fc800078e00ff */
[----:B------:R-:W-:Y:S02]  /*08c0*/  IMAD R5, R3, R5, R8 ;  /* 0x0000000503057224 */ /* 0x000fe400078e0208 */
[----:B------:R-:W-:Y:S01]  /*08d0*/  VIADD R8, R12, 0xffffffe ;  /* 0x0ffffffe0c087836 */ /* 0x000fe20000000000 */
[----:B-1----:R-:W-:Y:S02]  /*08e0*/  IABS R12, R152 ;  /* 0x00000098000c7213 */ /* 0x002fe40000000000 */
[----:B------:R-:W-:Y:S01]  /*08f0*/  ISETP.GT.U32.AND P1, PT, R16, R5, PT ;  /* 0x000000051000720c */ /* 0x000fe20003f24070 */
[----:B------:R1:W2:Y:S02]  /*0900*/  F2I.FTZ.U32.TRUNC.NTZ R9, R8 ;  /* 0x0000000800097305 */ /* 0x0002a4000021f000 */
[----:B-1----:R-:W-:-:S10]  /*0910*/  IMAD.MOV.U32 R8, RZ, RZ, RZ ;  /* 0x000000ffff087224 */ /* 0x002fd400078e00ff */
[----:B------:R-:W-:Y:S02]  /*0920*/  @!P1 IMAD.IADD R5, R5, 0x1, -R16 ;  /* 0x0000000105059824 */ /* 0x000fe400078e0a10 */
[----:B------:R-:W-:Y:S01]  /*0930*/  @!P1 VIADD R3, R3, 0x1 ;  /* 0x0000000103039836 */ /* 0x000fe20000000000 */
[----:B------:R-:W-:Y:S02]  /*0940*/  ISETP.NE.AND P1, PT, R7, RZ, PT ;  /* 0x000000ff0700720c */ /* 0x000fe40003f25270 */
[----:B------:R-:W-:Y:S02]  /*0950*/  ISETP.GE.U32.AND P0, PT, R5, R16, PT ;  /* 0x000000100500720c */ /* 0x000fe40003f06070 */
[----:B------:R-:W-:-:S04]  /*0960*/  LOP3.LUT R5, R14, R7, RZ, 0x3c, !PT ;  /* 0x000000070e057212 */ /* 0x000fc800078e3cff */
[----:B------:R-:W-:-:S07]  /*0970*/  ISETP.GE.AND P2, PT, R5, RZ, PT ;  /* 0x000000ff0500720c */ /* 0x000fce0003f46270 */
[----:B------:R-:W-:-:S04]  /*0980*/  @P0 VIADD R3, R3, 0x1 ;  /* 0x0000000103030836 */ /* 0x000fc80000000000 */
[----:B------:R-:W-:Y:S02]  /*0990*/  IMAD.MOV.U32 R16, RZ, RZ, R3 ;  /* 0x000000ffff107224 */ /* 0x000fe400078e0003 */
[----:B--2---:R-:W-:Y:S02]  /*09a0*/  IMAD.MOV R3, RZ, RZ, -R9 ;  /* 0x000000ffff037224 */ /* 0x004fe400078e0a09 */
[----:B------:R-:W-:Y:S01]  /*09b0*/  @!P2 IMAD.MOV R16, RZ, RZ, -R16 ;  /* 0x000000ffff10a224 */ /* 0x000fe200078e0a10 */
[----:B------:R-:W-:Y:S01]  /*09c0*/  @!P1 LOP3.LUT R16, RZ, R7, RZ, 0x33, !PT ;  /* 0x00000007ff109212 */ /* 0x000fe200078e33ff */
[----:B------:R-:W-:-:S03]  /*09d0*/  IMAD R3, R3, R18, RZ ;  /* 0x0000001203037224 */ /* 0x000fc600078e02ff */
[----:B------:R-:W-:Y:S01]  /*09e0*/  IABS R5, R16 ;  /* 0x0000001000057213 */ /* 0x000fe20000000000 */
[----:B------:R-:W-:-:S04]  /*09f0*/  IMAD.HI.U32 R8, R9, R3, R8 ;  /* 0x0000000309087227 */ /* 0x000fc800078e0008 */
[----:B------:R-:W-:Y:S02]  /*0a00*/  IMAD.MOV.U32 R3, RZ, RZ, R5 ;  /* 0x000000ffff037224 */ /* 0x000fe400078e0005 */
[----:B------:R-:W1:Y:S02]  /*0a10*/  I2F.RP R5, R12 ;  /* 0x0000000c00057306 */ /* 0x000e640000209400 */
[----:B------:R-:W-:-:S04]  /*0a20*/  IMAD.HI.U32 R8, R8, R3, RZ ;  /* 0x0000000308087227 */ /* 0x000fc800078e00ff */
[----:B------:R-:W-:-:S04]  /*0a30*/  IMAD.MOV R9, RZ, RZ, -R8 ;  /* 0x000000ffff097224 */ /* 0x000fc800078e0a08 */
[C---:B------:R-:W-:Y:S01]  /*0a40*/  IMAD R3, R18.reuse, R9, R3 ;  /* 0x0000000912037224 */ /* 0x040fe200078e0203 */
[----:B-1----:R-:W1:Y:S04]  /*0a50*/  MUFU.RCP R5, R5 ;  /* 0x0000000500057308 */ /* 0x002e680000001000 */
[----:B------:R-:W-:-:S13]  /*0a60*/  ISETP.GT.U32.AND P1, PT, R18, R3, PT ;  /* 0x000000031200720c */ /* 0x000fda0003f24070 */
[----:B------:R-:W-:Y:S02]  /*0a70*/  @!P1 IMAD.IADD R3, R3, 0x1, -R18 ;  /* 0x0000000103039824 */ /* 0x000fe400078e0a12 */
[----:B------:R-:W-:Y:S01]  /*0a80*/  @!P1 VIADD R8, R8, 0x1 ;  /* 0x0000000108089836 */ /* 0x000fe20000000000 */
[----:B------:R-:W-:Y:S01]  /*0a90*/  ISETP.NE.AND P1, PT, R15, RZ, PT ;  /* 0x000000ff0f00720c */ /* 0x000fe20003f25270 */
[----:B-1----:R-:W-:Y:S01]  /*0aa0*/  VIADD R9, R5, 0xffffffe ;  /* 0x0ffffffe05097836 */ /* 0x002fe20000000000 */
[----:B------:R-:W-:Y:S02]  /*0ab0*/  ISETP.GE.U32.AND P0, PT, R3, R18, PT ;  /* 0x000000120300720c */ /* 0x000fe40003f06070 */
[----:B------:R-:W-:Y:S01]  /*0ac0*/  LOP3.LUT R3, R16, R15, RZ, 0x3c, !PT ;  /* 0x0000000f10037212 */ /* 0x000fe200078e3cff */
[----:B------:R-:W1:Y:S02]  /*0ad0*/  LDC R18, c[0x0][0x294] ;  /* 0x0000a500ff127b82 */ /* 0x000e640000000800 */
[----:B------:R-:W2:Y:S01]  /*0ae0*/  F2I.FTZ.U32.TRUNC.NTZ R9, R9 ;  /* 0x0000000900097305 */ /* 0x000ea2000021f000 */
[----:B------:R-:W-:-:S07]  /*0af0*/  ISETP.GE.AND P2, PT, R3, RZ, PT ;  /* 0x000000ff0300720c */ /* 0x000fce0003f46270 */
[----:B------:R-:W-:-:S04]  /*0b00*/  @P0 VIADD R8, R8, 0x1 ;  /* 0x0000000108080836 */ /* 0x000fc80000000000 */
[----:B------:R-:W-:Y:S02]  /*0b10*/  IMAD.MOV.U32 R19, RZ, RZ, R8 ;  /* 0x000000ffff137224 */ /* 0x000fe400078e0008 */
[----:B------:R-:W-:Y:S02]  /*0b20*/  IMAD.MOV.U32 R8, RZ, RZ, RZ ;  /* 0x000000ffff087224 */ /* 0x000fe400078e00ff */
[----:B--2---:R-:W-:Y:S02]  /*0b30*/  IMAD.MOV R3, RZ, RZ, -R9 ;  /* 0x000000ffff037224 */ /* 0x004fe400078e0a09 */
[----:B------:R-:W-:Y:S01]  /*0b40*/  @!P2 IMAD.MOV R19, RZ, RZ, -R19 ;  /* 0x000000ffff13a224 */ /* 0x000fe200078e0a13 */
[----:B------:R-:W-:Y:S01]  /*0b50*/  @!P1 LOP3.LUT R19, RZ, R15, RZ, 0x33, !PT ;  /* 0x0000000fff139212 */ /* 0x000fe200078e33ff */
[----:B------:R-:W-:-:S03]  /*0b60*/  IMAD R3, R3, R12, RZ ;  /* 0x0000000c03037224 */ /* 0x000fc600078e02ff */
[----:B------:R-:W-:Y:S01]  /*0b70*/  IABS R5, R19 ;  /* 0x0000001300057213 */ /* 0x000fe20000000000 */
[----:B------:R-:W-:-:S04]  /*0b80*/  IMAD.HI.U32 R8, R9, R3, R8 ;  /* 0x0000000309087227 */ /* 0x000fc800078e0008 */
[----:B------:R-:W-:Y:S02]  /*0b90*/  IMAD.MOV R9, RZ, RZ, -R16 ;  /* 0x000000ffff097224 */ /* 0x000fe400078e0a10 */
[----:B------:R-:W-:-:S04]  /*0ba0*/  IMAD.HI.U32 R3, R8, R5, RZ ;  /* 0x0000000508037227 */ /* 0x000fc800078e00ff */
[----:B------:R-:W-:Y:S02]  /*0bb0*/  IMAD.MOV R8, RZ, RZ, -R3 ;  /* 0x000000ffff087224 */ /* 0x000fe400078e0a03 */
[----:B------:R-:W-:Y:S02]  /*0bc0*/  IMAD R7, R7, R9, R14 ;  /* 0x0000000907077224 */ /* 0x000fe400078e020e */
[----:B------:R-:W-:-:S05]  /*0bd0*/  IMAD R5, R12, R8, R5 ;  /* 0x000000080c057224 */ /* 0x000fca00078e0205 */
[----:B------:R-:W-:-:S13]  /*0be0*/  ISETP.GT.U32.AND P1, PT, R12, R5, PT ;  /* 0x000000050c00720c */ /* 0x000fda0003f24070 */
[----:B------:R-:W-:Y:S02]  /*0bf0*/  @!P1 IMAD.IADD R5, R5, 0x1, -R12 ;  /* 0x0000000105059824 */ /* 0x000fe400078e0a0c */
[----:B------:R-:W-:Y:S01]  /*0c00*/  @!P1 VIADD R3, R3, 0x1 ;  /* 0x0000000103039836 */ /* 0x000fe20000000000 */
[----:B------:R-:W-:Y:S02]  /*0c10*/  ISETP.NE.AND P1, PT, R152, RZ, PT ;  /* 0x000000ff9800720c */ /* 0x000fe40003f25270 */
[----:B------:R-:W-:Y:S01]  /*0c20*/  ISETP.GE.U32.AND P0, PT, R5, R12, PT ;  /* 0x0000000c0500720c */ /* 0x000fe20003f06070 */
[----:B------:R-:W-:Y:S01]  /*0c30*/  IMAD.MOV R12, RZ, RZ, -R19 ;  /* 0x000000ffff0c7224 */ /* 0x000fe200078e0a13 */
[----:B------:R-:W-:-:S04]  /*0c40*/  LOP3.LUT R5, R19, R152, RZ, 0x3c, !PT ;  /* 0x0000009813057212 */ /* 0x000fc800078e3cff */
[----:B------:R-:W-:Y:S01]  /*0c50*/  ISETP.GE.AND P2, PT, R5, RZ, PT ;  /* 0x000000ff0500720c */ /* 0x000fe20003f46270 */
[----:B-1----:R-:W-:-:S05]  /*0c60*/  VIADD R5, R18, 0x1f ;  /* 0x0000001f12057836 */ /* 0x002fca0000000000 */
[----:B------:R-:W-:Y:S01]  /*0c70*/  SHF.R.S32.HI R8, RZ, 0x1f, R5 ;  /* 0x0000001fff087819 */ /* 0x000fe20000011405 */
[----:B------:R-:W-:Y:S01]  /*0c80*/  @P0 VIADD R3, R3, 0x1 ;  /* 0x0000000103030836 */ /* 0x000fe20000000000 */
[----:B------:R-:W-:Y:S02]  /*0c90*/  ISETP.NE.AND P0, PT, R11, RZ, PT ;  /* 0x000000ff0b00720c */ /* 0x000fe40003f05270 */
[----:B------:R-:W-:Y:S01]  /*0ca0*/  LEA.HI R8, R8, R5, RZ, 0x5 ;  /* 0x0000000508087211 */ /* 0x000fe200078f28ff */
[----:B------:R-:W-:Y:S02]  /*0cb0*/  IMAD R5, R15, R12, R16 ;  /* 0x0000000c0f057224 */ /* 0x000fe400078e0210 */
[----:B------:R-:W-:Y:S01]  /*0cc0*/  @!P2 IMAD.MOV R3, RZ, RZ, -R3 ;  /* 0x000000ffff03a224 */ /* 0x000fe200078e0a03 */
[----:B------:R-:W-:Y:S02]  /*0cd0*/  @!P1 LOP3.LUT R3, RZ, R152, RZ, 0x33, !PT ;  /* 0x00000098ff039212 */ /* 0x000fe400078e33ff */
[----:B------:R-:W-:-:S03]  /*0ce0*/  SHF.R.S32.HI R8, RZ, 0x5, R8 ;  /* 0x00000005ff087819 */ /* 0x000fc60000011408 */
[----:B------:R-:W-:-:S04]  /*0cf0*/  IMAD.MOV R17, RZ, RZ, -R3 ;  /* 0x000000ffff117224 */ /* 0x000fc800078e0a03 */
[----:B------:R-:W-:Y:S01]  /*0d00*/  IMAD R152, R152, R17, R19 ;  /* 0x0000001198987224 */ /* 0x000fe200078e0213 */
[----:B------:R-:W-:Y:S06]  /*0d10*/  @!P0 BRA `(.L_x_10) ;  /* 0x000000bc001c8947 */ /* 0x000fec0003800000 */
[----:B------:R-:W-:-:S13]  /*0d20*/  ISETP.NE.AND P0, PT, R11, 0x1, PT ;  /* 0x000000010b00780c */ /* 0x000fda0003f05270 */
[----:B------:R-:W-:Y:S05]  /*0d30*/  @P0 EXIT ;  /* 0x000000000000094d */ /* 0x000fea0003800000 */
[----:B------:R-:W-:Y:S01]  /*0d40*/  ISETP.GE.AND P0, PT, R18, 0x1, PT ;  /* 0x000000011200780c */ /* 0x000fe20003f06270 */
[----:B------:R-:W-:Y:S01]  /*0d50*/  UMOV UR4, URZ ;  /* 0x0000003f00047c82 */ /* 0x000fe20008000000 */
[----:B------:R-:W-:Y:S02]  /*0d60*/  CS2R R54, SRZ ;  /* 0x0000000000367805 */ /* 0x000fe4000001ff00 */
[----:B------:R-:W-:Y:S02]  /*0d70*/  CS2R R120, SRZ ;  /* 0x0000000000787805 */ /* 0x000fe4000001ff00 */
[----:B------:R-:W-:Y:S02]  /*0d80*/  CS2R R122, SRZ ;  /* 0x00000000007a7805 */ /* 0x000fe4000001ff00 */
[----:B------:R-:W-:Y:S02]  /*0d90*/  CS2R R124, SRZ ;  /* 0x00000000007c7805 */ /* 0x000fe4000001ff00 */
[----:B------:R-:W-:-:S02]  /*0da0*/  CS2R R126, SRZ ;  /* 0x00000000007e7805 */ /* 0x000fc4000001ff00 */
[----:B------:R-:W-:Y:S02]  /*0db0*/  CS2R R128, SRZ ;  /* 0x0000000000807805 */ /* 0x000fe4000001ff00 */
        /* <DEDUP_REMOVED lines=57> */
[----:B------:R-:W-:Y:S01]  /*1150*/  CS2R R52, SRZ ;  /* 0x0000000000347805 */ /* 0x000fe2000001ff00 */
[----:B------:R-:W-:Y:S06]  /*1160*/  @!P0 BRA `(.L_x_11) ;  /* 0x0000000000d88947 */ /* 0x000fec0003800000 */
[----:B------:R-:W-:-:S04]  /*1170*/  LOP3.LUT R9, R6, 0x1, RZ, 0xfc, !PT ;  /* 0x0000000106097812 */ /* 0x000fc800078efcff */
[----:B------:R-:W-:-:S13]  /*1180*/  ISETP.NE.AND P1, PT, R9, 0x3, PT ;  /* 0x000000030900780c */ /* 0x000fda0003f25270 */
[----:B------:R-:W-:Y:S05]  /*1190*/  @!P1 BRA `(.L_x_12) ;  /* 0x0000000000049947 */ /* 0x000fea0003800000 */
[----:B------:R-:W-:Y:S01]  /*11a0*/  BPT.TRAP 0x1 ;  /* 0x000000040000795c */ /* 0x000fe20000300000 */
.L_x_12:
[----:B------:R-:W1:Y:S01]  /*11b0*/  S2UR UR5, SR_CgaCtaId ;  /* 0x00000000000579c3 */ /* 0x000e620000008800 */
[----:B------:R-:W-:Y:S01]  /*11c0*/  SHF.L.U32 R9, RZ, 0x1f, RZ ;  /* 0x0000001fff097819 */ /* 0x000fe200000006ff */
[----:B------:R-:W-:Y:S02]  /*11d0*/  UMOV UR4, 0x400 ;  /* 0x0000040000047882 */ /* 0x000fe40000000000 */
[----:B-1----:R-:W-:-:S12]  /*11e0*/  ULEA UR4, UR5, UR4, 0x18 ;  /* 0x0000000405047291 */ /* 0x002fd8000f8ec03f */
.L_x_13:
[----:B-1----:R-:W-:-:S04]  /*11f0*/  IMAD.U32 R10, RZ, RZ, UR4 ;  /* 0x00000004ff0a7e24 */ /* 0x002fc8000f8e00ff */
[----:B------:R1:W2:Y:S03]  /*1200*/  SYNCS.PHASECHK.TRANS64.TRYWAIT P1, [R10+URZ+0x37000], R9 ;  /* 0x037000090a0075a7 */ /* 0x0002a6000802017f */
[----:B--2---:R-:W-:Y:S05]  /*1210*/  @!P1 NANOSLEEP.SYNCS 0x989680 ;  /* 0x009896800000995d */ /* 0x004fea0003900000 */
[----:B------:R-:W2:Y:S02]  /*1220*/  @!P1 SYNCS.PHASECHK.TRANS64 P1, [R10+URZ+0x37000], R9 ;  /* 0x037000090a0095a7 */ /* 0x000ea4000802007f */
[----:B--2---:R-:W-:Y:S05]  /*1230*/  @!P1 BRA `(.L_x_13) ;  /* 0xfffffffc00ec9947 */ /* 0x004fea000383ffff */
[----:B------:R-:W-:Y:S01]  /*1240*/  UIADD3 UR5, UR4, 0x2c000, URZ ;  /* 0x0002c00004057890 */ /* 0x000fe2000fffe03f */
[----:B------:R-:W-:Y:S01]  /*1250*/  WARPGROUP.ARRIVE ;  /* 0x00000000000079c5 */ /* 0x000fe20000000000 */
[----:B------:R-:W-:Y:S02]  /*1260*/  USHF.R.U32.HI UR4, URZ, 0x4, UR4 ;  /* 0x000000043f047899 */ /* 0x000fe40008011604 */
[----:B------:R-:W-:Y:S02]  /*1270*/  USHF.R.U32.HI UR5, URZ, 0x4, UR5 ;  /* 0x000000043f057899 */ /* 0x000fe40008011605 */
[----:B------:R-:W-:Y:S02]  /*1280*/  ULOP3.LUT UR8, UR4, 0x3fff, URZ, 0xc0, !UPT ;  /* 0x00003fff04087892 */ /* 0x000fe4000f8ec03f */
[----:B------:R-:W-:Y:S02]  /*1290*/  ULOP3.LUT UR9, UR5, 0x3fff, URZ, 0xc0, !UPT ;  /* 0x00003fff05097892 */ /* 0x000fe4000f8ec03f */
[----:B------:R-:W-:-:S02]  /*12a0*/  UIADD3 UR10, UR8, 0x100, URZ ;  /* 0x00000100080a7890 */ /* 0x000fc4000fffe03f */
[----:B------:R-:W-:Y:S02]  /*12b0*/  UIADD3 UR11, UR8, 0x200, URZ ;  /* 0x00000200080b7890 */ /* 0x000fe4000fffe03f */
[----:B------:R-:W-:Y:S01]  /*12c0*/  UMOV UR4, UR8 ;  /* 0x0000000800047c82 */ /* 0x000fe20008000000 */
[----:B------:R-:W-:Y:S01]  /*12d0*/  UMOV UR5, 0x40000040 ;  /* 0x4000004000057882 */ /* 0x000fe20000000000 */
[----:B------:R-:W-:Y:S01]  /*12e0*/  UMOV UR6, UR9 ;  /* 0x0000000900067c82 */ /* 0x000fe20008000000 */
[----:B------:R-:W-:Y:S01]  /*12f0*/  UMOV UR7, 0x40000040 ;  /* 0x4000004000077882 */ /* 0x000fe20000000000 */
[----:B------:R-:W-:Y:S01]  /*1300*/  UIADD3 UR14, UR8, 0x300, URZ ;  /* 0x00000300080e7890 */ /* 0x000fe2000fffe03f */
[----:B------:R-:W-:Y:S01]  /*1310*/  HGMMA.64x64x16.F32 R120, gdesc[UR4].tnspA.tnspB, RZ, !UPT ;  /* 0x60e00000047879f0 */ /* 0x000fe2000c7008ff */
[----:B------:R-:W-:Y:S01]  /*1320*/  UMOV UR4, UR10 ;  /* 0x0000000a00047c82 */ /* 0x000fe20008000000 */
[----:B------:R-:W-:Y:S01]  /*1330*/  UMOV UR5, 0x40000040 ;  /* 0x4000004000057882 */ /* 0x000fe20000000000 */
[----:B------:R-:W-:Y:S01]  /*1340*/  UIADD3 UR10, UR8, 0x280, URZ ;  /* 0x00000280080a7890 */ /* 0x000fe2000fffe03f */
[----:B------:R-:W-:Y:S01]  /*1350*/  HGMMA.64x64x16.F32 R88, gdesc[UR4].tnspA.tnspB, RZ, !UPT ;  /* 0x60e00000045879f0 */ /* 0x000fe2000c7008ff */
[----:B------:R-:W-:Y:S01]  /*1360*/  UMOV UR4, UR11 ;  /* 0x0000000b00047c82 */ /* 0x000fe20008000000 */
[----:B------:R-:W-:-:S02]  /*1370*/  UMOV UR5, 0x40000040 ;  /* 0x4000004000057882 */ /* 0x000fc40000000000 */
[----:B------:R-:W-:Y:S01]  /*1380*/  HGMMA.64x64x16.F32 R56, gdesc[UR4].tnspA.tnspB, RZ, !UPT ;  /* 0x60e00000043879f0 */ /* 0x000fe2000c7008ff */
[----:B------:R-:W-:Y:S01]  /*1390*/  UMOV UR4, UR14 ;  /* 0x0000000e00047c82 */ /* 0x000fe20008000000 */
[----:B------:R-:W-:Y:S02]  /*13a0*/  UMOV UR5, 0x40000040 ;  /* 0x4000004000057882 */ /* 0x000fe40000000000 */
[----:B------:R-:W-:Y:S01]  /*13b0*/  HGMMA.64x64x16.F32 R24, gdesc[UR4].tnspA.tnspB, RZ, !UPT ;  /* 0x60e00000041879f0 */ /* 0x000fe2000c7008ff */
[----:B------:R-:W-:Y:S02]  /*13c0*/  UIADD3 UR4, UR8, 0x80, URZ ;  /* 0x0000008008047890 */ /* 0x000fe4000fffe03f */
[----:B------:R-:W-:Y:S02]  /*13d0*/  UIADD3 UR6, UR9, 0x80, URZ ;  /* 0x0000008009067890 */ /* 0x000fe4000fffe03f */
[----:B------:R-:W-:Y:S01]  /*13e0*/  UIADD3 UR9, UR8, 0x180, URZ ;  /* 0x0000018008097890 */ /* 0x000fe2000fffe03f */
[----:B------:R-:W-:Y:S01]  /*13f0*/  UMOV UR5, 0x40000040 ;  /* 0x4000004000057882 */ /* 0x000fe20000000000 */
[----:B------:R-:W-:Y:S01]  /*1400*/  UMOV UR7, 0x40000040 ;  /* 0x4000004000077882 */ /* 0x000fe20000000000 */
[----:B------:R-:W-:-:S04]  /*1410*/  UIADD3 UR8, UR8, 0x380, URZ ;  /* 0x0000038008087890 */ /* 0x000fc8000fffe03f */
[----:B------:R-:W-:Y:S01]  /*1420*/  HGMMA.64x64x16.F32 R120, gdesc[UR4].tnspA.tnspB, R120 ;  /* 0x60e00000047879f0 */ /* 0x000fe20008700878 */
[----:B------:R-:W-:Y:S01]  /*1430*/  UMOV UR4, UR9 ;  /* 0x0000000900047c82 */ /* 0x000fe20008000000 */
[----:B------:R-:W-:Y:S02]  /*1440*/  UMOV UR5, 0x40000040 ;  /* 0x4000004000057882 */ /* 0x000fe40000000000 */
[----:B------:R-:W-:Y:S01]  /*1450*/  HGMMA.64x64x16.F32 R88, gdesc[UR4].tnspA.tnspB, R88 ;  /* 0x60e00000045879f0 */ /* 0x000fe20008700858 */
[----:B------:R-:W-:Y:S01]  /*1460*/  UMOV UR4, UR10 ;  /* 0x0000000a00047c82 */ /* 0x000fe20008000000 */
[----:B------:R-:W-:Y:S02]  /*1470*/  UMOV UR5, 0x40000040 ;  /* 0x4000004000057882 */ /* 0x000fe40000000000 */
[----:B------:R-:W-:Y:S01]  /*1480*/  HGMMA.64x64x16.F32 R56, gdesc[UR4].tnspA.tnspB, R56 ;  /* 0x60e00000043879f0 */ /* 0x000fe20008700838 */
[----:B------:R-:W-:Y:S01]  /*1490*/  UMOV UR4, UR8 ;  /* 0x0000000800047c82 */ /* 0x000fe20008000000 */
[----:B------:R-:W-:-:S02]  /*14a0*/  UMOV UR5, 0x40000040 ;  /* 0x4000004000057882 */ /* 0x000fc40000000000 */
[----:B------:R-:W-:Y:S01]  /*14b0*/  HGMMA.64x64x16.F32 R24, gdesc[UR4].tnspA.tnspB, R24, gsb0 ;  /* 0x60e00000041879f0 */ /* 0x000fe20008000818 */
[----:B------:R-:W-:-:S05]  /*14c0*/  UMOV UR4, 0x1 ;  /* 0x0000000100047882 */ /* 0x000fca0000000000 */
.L_x_11:
[----:B-1----:R-:W-:-:S05]  /*14d0*/  VIMNMX R9, R8, 0x1, PT ;  /* 0x0000000108097848 */ /* 0x002fca0003fe0100 */
[----:B------:R-:W-:-:S05]  /*14e0*/  IMAD.IADD R10, R8, 0x1, -R9 ;  /* 0x00000001080a7824 */ /* 0x000fca00078e0a09 */
[----:B------:R-:W-:-:S13]  /*14f0*/  ISETP.GE.AND P1, PT, R10, 0x1, PT ;  /* 0x000000010a00780c */ /* 0x000fda0003f26270 */
[----:B------:R-:W-:Y:S05]  /*1500*/  @!P1 BRA `(.L_x_14) ;  /* 0x0000000400489947 */ /* 0x000fea0003800000 */
[----:B------:R-:W1:Y:S01]  /*1510*/  S2UR UR5, SR_CgaCtaId ;  /* 0x00000000000579c3 */ /* 0x000e620000008800 */
[----:B------:R-:W-:Y:S01]  /*1520*/  UMOV UR6, 0x400 ;  /* 0x0000040000067882 */ /* 0x000fe20000000000 */
[----:B------:R-:W-:Y:S01]  /*1530*/  LOP3.LUT R13, R6, 0x1, RZ, 0xfc, !PT ;  /* 0x00000001060d7812 */ /* 0x000fe200078efcff */
[----:B------:R-:W-:Y:S01]  /*1540*/  IMAD.MOV.U32 R11, RZ, RZ, RZ ;  /* 0x000000ffff0b7224 */ /* 0x000fe200078e00ff */
[----:B------:R-:W-:Y:S01]  /*1550*/  UISETP.NE.U32.AND UP0, UPT, UR4, URZ, UPT ;  /* 0x0000003f0400728c */ /* 0x000fe2000bf05070 */
[----:B------:R-:W-:Y:S01]  /*1560*/  IMAD.MOV.U32 R8, RZ, RZ, R10 ;  /* 0x000000ffff087224 */ /* 0x000fe200078e000a */
[----:B-1----:R-:W-:-:S04]  /*1570*/  ULEA UR6, UR5, UR6, 0x18 ;  /* 0x0000000605067291 */ /* 0x002fc8000f8ec03f */
[----:B------:R-:W-:Y:S02]  /*1580*/  UIADD3 UR5, UR6, 0x2c000, URZ ;  /* 0x0002c00006057890 */ /* 0x000fe4000fffe03f */
[----:B------:R-:W-:Y:S02]  /*1590*/  USHF.R.U32.HI UR7, URZ, 0x4, UR6 ;  /* 0x000000043f077899 */ /* 0x000fe40008011606 */
[----:B------:R-:W-:Y:S02]  /*15a0*/  USHF.R.U32.HI UR5, URZ, 0x4, UR5 ;  /* 0x000000043f057899 */ /* 0x000fe40008011605 */
[----:B------:R-:W-:Y:S02]  /*15b0*/  ULOP3.LUT UR19, UR7, 0x3fff, URZ, 0xc0, !UPT ;  /* 0x00003fff07137892 */ /* 0x000fe4000f8ec03f */
[----:B------:R-:W-:-:S03]  /*15c0*/  ULOP3.LUT UR18, UR5, 0x3fff, URZ, 0xc0, !UPT ;  /* 0x00003fff05127892 */ /* 0x000fc6000f8ec03f */
[----:B------:R-:W-:-:S09]  /*15d0*/  UMOV UR5, URZ ;  /* 0x0000003f00057c82 */ /* 0x000fd20008000000 */
.L_x_19:
[----:B------:R-:W-:-:S13]  /*15e0*/  ISETP.NE.AND P2, PT, R13, 0x3, PT ;  /* 0x000000030d00780c */ /* 0x000fda0003f45270 */
[----:B-1----:R-:W-:Y:S05]  /*15f0*/  @!P2 BRA `(.L_x_15) ;  /* 0x000000000004a947 */ /* 0x002fea0003800000 */
[----:B------:R-:W-:Y:S01]  /*1600*/  BPT.TRAP 0x1 ;  /* 0x000000040000795c */ /* 0x000fe20000300000 */
.L_x_15:
[----:B------:R-:W-:Y:S01]  /*1610*/  SHF.L.U32 R9, R11, 0x1f, RZ ;  /* 0x0000001f0b097819 */ /* 0x000fe200000006ff */
[----:B------:R-:W-:-:S12]  /*1620*/  ULEA UR7, UR4, UR6, 0x3 ;  /* 0x0000000604077291 */ /* 0x000fd8000f8e183f */
.L_x_16:
[----:B-1----:R-:W-:-:S04]  /*1630*/  IMAD.U32 R12, RZ, RZ, UR7 ;  /* 0x00000007ff0c7e24 */ /* 0x002fc8000f8e00ff */
[----:B------:R1:W2:Y:S03]  /*1640*/  SYNCS.PHASECHK.TRANS64.TRYWAIT P1, [R12+URZ+0x37000], R9 ;  /* 0x037000090c0075a7 */ /* 0x0002a6000802017f */
[----:B--2---:R-:W-:Y:S05]  /*1650*/  @!P1 NANOSLEEP.SYNCS 0x989680 ;  /* 0x009896800000995d */ /* 0x004fea0003900000 */
[----:B------:R-:W2:Y:S02]  /*1660*/  @!P1 SYNCS.PHASECHK.TRANS64 P1, [R12+URZ+0x37000], R9 ;  /* 0x037000090c0095a7 */ /* 0x000ea4000802007f */
[----:B--2---:R-:W-:Y:S05]  /*1670*/  @!P1 BRA `(.L_x_16) ;  /* 0xfffffffc00ec9947 */ /* 0x004fea000383ffff */
[----:B------:R-:W-:Y:S01]  /*1680*/  ULEA UR7, UR4, UR19, 0xa ;  /* 0x0000001304077291 */ /* 0x000fe2000f8e503f */
[----:B------:R-:W-:Y:S01]  /*1690*/  WARPGROUP.ARRIVE ;  /* 0x00000000000079c5 */ /* 0x000fe20000000000 */
[----:B------:R-:W-:Y:S02]  /*16a0*/  ULEA UR14, UR4, UR18, 0x8 ;  /* 0x00000012040e7291 */ /* 0x000fe4000f8e403f */
[----:B------:R-:W-:Y:S02]  /*16b0*/  UIADD3 UR15, UR7, 0x100, URZ ;  /* 0x00000100070f7890 */ /* 0x000fe4000fffe03f */
[----:B------:R-:W-:Y:S02]  /*16c0*/  UIADD3 UR16, UR7, 0x200, URZ ;  /* 0x0000020007107890 */ /* 0x000fe4000fffe03f */
[----:B------:R-:W-:Y:S01]  /*16d0*/  UMOV UR8, UR7 ;  /* 0x0000000700087c82 */ /* 0x000fe20008000000 */
[----:B------:R-:W-:Y:S01]  /*16e0*/  UMOV UR9, 0x40000040 ;  /* 0x4000004000097882 */ /* 0x000fe20000000000 */
[----:B------:R-:W-:Y:S01]  /*16f0*/  UMOV UR10, UR14 ;  /* 0x0000000e000a7c82 */ /* 0x000fe20008000000 */
[----:B------:R-:W-:Y:S01]  /*1700*/  UMOV UR11, 0x40000040 ;  /* 0x40000040000b7882 */ /* 0x000fe20000000000 */
[----:B------:R-:W-:Y:S01]  /*1710*/  UIADD3 UR17, UR7, 0x300, URZ ;  /* 0x0000030007117890 */ /* 0x000fe2000fffe03f */
[----:B------:R-:W-:Y:S01]  /*1720*/  HGMMA.64x64x16.F32 R120, gdesc[UR8].tnspA.tnspB, R120, UP0 ;  /* 0x60e00000087879f0 */ /* 0x000fe2000bf00878 */
[----:B------:R-:W-:Y:S01]  /*1730*/  UMOV UR8, UR15 ;  /* 0x0000000f00087c82 */ /* 0x000fe20008000000 */
[----:B------:R-:W-:Y:S01]  /*1740*/  UMOV UR9, 0x40000040 ;  /* 0x4000004000097882 */ /* 0x000fe20000000000 */
[----:B------:R-:W-:Y:S01]  /*1750*/  UIADD3 UR15, UR7, 0x280, URZ ;  /* 0x00000280070f7890 */ /* 0x000fe2000fffe03f */
[----:B------:R-:W-:Y:S01]  /*1760*/  HGMMA.64x64x16.F32 R88, gdesc[UR8].tnspA.tnspB, R88, UP0 ;  /* 0x60e00000085879f0 */ /* 0x000fe2000bf00858 */
[----:B------:R-:W-:Y:S01]  /*1770*/  UMOV UR8, UR16 ;  /* 0x0000001000087c82 */ /* 0x000fe20008000000 */
[----:B------:R-:W-:-:S02]  /*1780*/  UMOV UR9, 0x40000040 ;  /* 0x4000004000097882 */ /* 0x000fc40000000000 */
[----:B------:R-:W-:Y:S01]  /*1790*/  HGMMA.64x64x16.F32 R56, gdesc[UR8].tnspA.tnspB, R56, UP0 ;  /* 0x60e00000083879f0 */ /* 0x000fe2000bf00838 */
[----:B------:R-:W-:Y:S01]  /*17a0*/  UMOV UR8, UR17 ;  /* 0x0000001100087c82 */ /* 0x000fe20008000000 */
[----:B------:R-:W-:Y:S02]  /*17b0*/  UMOV UR9, 0x40000040 ;  /* 0x4000004000097882 */ /* 0x000fe40000000000 */
[----:B------:R-:W-:Y:S01]  /*17c0*/  HGMMA.64x64x16.F32 R24, gdesc[UR8].tnspA.tnspB, R24, UP0 ;  /* 0x60e00000081879f0 */ /* 0x000fe2000bf00818 */
        /* <DEDUP_REMOVED lines=15> */
[----:B------:R-:W-:Y:S03]  /*18c0*/  HGMMA.64x64x16.F32 R24, gdesc[UR8].tnspA.tnspB, R24, gsb0 ;  /* 0x60e00000081879f0 */ /* 0x000fe60008000818 */
[----:B------:R-:W-:Y:S02]  /*18d0*/  WARPGROUP.DEPBAR.LE gsb0, 0x1 ;  /* 0x00008000000079c5 */ /* 0x000fe40000010100 */
[----:B------:R-:W-:Y:S05]  /*18e0*/  @!P2 BRA `(.L_x_17) ;  /* 0x000000000004a947 */ /* 0x000fea0003800000 */
[----:B------:R-:W-:Y:S01]  /*18f0*/  BPT.TRAP 0x1 ;  /* 0x000000040000795c */ /* 0x000fe20000300000 */
.L_x_17:
[----:B------:R-:W-:Y:S01]  /*1900*/  ULEA UR7, UR5, UR6, 0x3 ;  /* 0x0000000605077291 */ /* 0x000fe2000f8e183f */
[----:B------:R-:W-:-:S03]  /*1910*/  ISETP.GT.U32.AND P1, PT, R6, 0x1, PT ;  /* 0x000000010600780c */ /* 0x000fc60003f24070 */
[----:B------:R-:W-:-:S04]  /*1920*/  UIADD3 UR7, UR7, 0x37058, URZ ;  /* 0x0003705807077890 */ /* 0x000fc8000fffe03f */
[----:B------:R-:W-:-:S09]  /*1930*/  UPRMT UR7, URZ, 0x654, UR7 ;  /* 0x000006543f077896 */ /* 0x000fd20008000007 */
[----:B------:R-:W-:Y:S01]  /*1940*/  SYNCS.ARRIVE.TRANS64.RED.A1T0 RZ, [UR7], RZ ;  /* 0x000000ffffff79a7 */ /* 0x000fe20008100407 */
[----:B------:R-:W-:Y:S05]  /*1950*/  @P1 BRA `(.L_x_18) ;  /* 0x0000000000041947 */ /* 0x000fea0003800000 */
[----:B------:R-:W-:Y:S01]  /*1960*/  BPT.TRAP 0x1 ;  /* 0x000000040000795c */ /* 0x000fe20000300000 */
.L_x_18:
[----:B------:R-:W-:Y:S01]  /*1970*/  UIADD3 UR4, UR4, 0x1, URZ ;  /* 0x0000000104047890 */ /* 0x000fe2000fffe03f */
[C---:B------:R-:W-:Y:S01]  /*1980*/  ISETP.GT.AND P1, PT, R8.reuse, 0x1, PT ;  /* 0x000000010800780c */ /* 0x040fe20003f24270 */
[----:B------:R-:W-:Y:S01]  /*1990*/  UIADD3 UR5, UR5, 0x1, URZ ;  /* 0x0000000105057890 */ /* 0x000fe2000fffe03f */
[----:B------:R-:W-:Y:S01]  /*19a0*/  VIADD R8, R8, 0xffffffff ;  /* 0xffffffff08087836 */ /* 0x000fe20000000000 */
[----:B------:R-:W-:Y:S02]  /*19b0*/  UISETP.NE.AND UP0, UPT, UR4, 0xb, UPT ;  /* 0x0000000b0400788c */ /* 0x000fe4000bf05270 */
[----:B------:R-:W-:Y:S02]  /*19c0*/  UISETP.NE.AND UP1, UPT, UR5, 0xb, UPT ;  /* 0x0000000b0500788c */ /* 0x000fe4000bf25270 */
[----:B------:R-:W-:Y:S02]  /*19d0*/  USEL UR7, URZ, 0x1, UP0 ;  /* 0x000000013f077887 */ /* 0x000fe40008000000 */
[----:B------:R-:W-:-:S02]  /*19e0*/  USEL UR4, UR4, URZ, UP0 ;  /* 0x0000003f04047287 */ /* 0x000fc40008000000 */
[----:B------:R-:W-:Y:S02]  /*19f0*/  USEL UR5, UR5, URZ, UP1 ;  /* 0x0000003f05057287 */ /* 0x000fe40008800000 */
[----:B------:R-:W-:Y:S01]  /*1a00*/  UPLOP3.LUT UP0, UPT, UPT, UPT, UPT, 0x80, 0x0 ;  /* 0x000000000000789c */ /* 0x000fe20003f0f070 */
[----:B------:R-:W-:Y:S01]  /*1a10*/  LOP3.LUT R11, R11, UR7, RZ, 0x3c, !PT ;  /* 0x000000070b0b7c12 */ /* 0x000fe2000f8e3cff */
[----:B------:R-:W-:Y:S09]  /*1a20*/  @P1 BRA `(.L_x_19) ;  /* 0xfffffff800ec1947 */ /* 0x000ff2000383ffff */
.L_x_14:
[----:B------:R-:W-:Y:S02]  /*1a30*/  WARPGROUP.DEPBAR.LE gsb0, 0x0 ;  /* 0x00008000000079c5 */ /* 0x000fe40000010000 */
[----:B------:R-:W-:Y:S05]  /*1a40*/  @!P0 BRA `(.L_x_20) ;  /* 0x0000000000448947 */ /* 0x000fea0003800000 */
[----:B------:R-:W-:-:S04]  /*1a50*/  LOP3.LUT R8, R6, 0x1, RZ, 0xfc, !PT ;  /* 0x0000000106087812 */ /* 0x000fc800078efcff */
[----:B------:R-:W-:-:S13]  /*1a60*/  ISETP.NE.AND P0, PT, R8, 0x3, PT ;  /* 0x000000030800780c */ /* 0x000fda0003f05270 */
[----:B------:R-:W-:Y:S05]  /*1a70*/  @!P0 BRA `(.L_x_21) ;  /* 0x0000000000048947 */ /* 0x000fea0003800000 */
[----:B------:R-:W-:Y:S01]  /*1a80*/  BPT.TRAP 0x1 ;  /* 0x000000040000795c */ /* 0x000fe20000300000 */
.L_x_21:
[----:B------:R-:W2:Y:S01]  /*1a90*/  S2R R11, SR_CgaCtaId ;  /* 0x00000000000b7919 */ /* 0x000ea20000008800 */
[----:B-1----:R-:W-:Y:S01]  /*1aa0*/  IMAD.WIDE.U32 R8, R10, -0x45d1745d, RZ ;  /* 0xba2e8ba30a087825 */ /* 0x002fe200078e00ff */
[----:B------:R-:W-:Y:S02]  /*1ab0*/  MOV R8, 0x400 ;  /* 0x0000040000087802 */ /* 0x000fe40000000f00 */
[----:B------:R-:W-:Y:S02]  /*1ac0*/  ISETP.GT.U32.AND P0, PT, R6, 0x1, PT ;  /* 0x000000010600780c */ /* 0x000fe40003f04070 */
[----:B------:R-:W-:-:S05]  /*1ad0*/  SHF.R.U32.HI R9, RZ, 0x3, R9 ;  /* 0x00000003ff097819 */ /* 0x000fca0000011609 */
[----:B------:R-:W-:Y:S01]  /*1ae0*/  IMAD R10, R9, -0xb, R10 ;  /* 0xfffffff5090a7824 */ /* 0x000fe200078e020a */
[----:B--2---:R-:W-:-:S05]  /*1af0*/  LEA R11, R11, R8, 0x18 ;  /* 0x000000080b0b7211 */ /* 0x004fca00078ec0ff */
[----:B------:R-:W-:-:S04]  /*1b00*/  IMAD R10, R10, 0x8, R11 ;  /* 0x000000080a0a7824 */ /* 0x000fc800078e020b */
[----:B------:R-:W-:-:S05]  /*1b10*/  VIADD R10, R10, 0x37058 ;  /* 0x000370580a0a7836 */ /* 0x000fca0000000000 */
[----:B------:R-:W-:-:S04]  /*1b20*/  PRMT R10, RZ, 0x654, R10 ;  /* 0x00000654ff0a7816 */ /* 0x000fc8000000000a */
[----:B------:R2:W-:Y:S01]  /*1b30*/  SYNCS.ARRIVE.TRANS64.RED.A1T0 RZ, [R10+URZ], RZ ;  /* 0x000000ff0aff79a7 */ /* 0x0005e2000810043f */
[----:B------:R-:W-:Y:S05]  /*1b40*/  @P0 BRA `(.L_x_20) ;  /* 0x0000000000040947 */ /* 0x000fea0003800000 */
[----:B------:R-:W-:Y:S01]  /*1b50*/  BPT.TRAP 0x1 ;  /* 0x000000040000795c */ /* 0x000fe20000300000 */
.L_x_20:
[----:B------:R-:W3:Y:S01]  /*1b60*/  S2R R17, SR_CTAID.X ;  /* 0x0000000000117919 */ /* 0x000ee20000002500 */
[----:B-1----:R-:W1:Y:S01]  /*1b70*/  LDC.64 R8, c[0x0][0x280] ;  /* 0x0000a000ff087b82 */ /* 0x002e620000000a00 */
[----:B------:R-:W-:-:S04]  /*1b80*/  SHF.R.S32.HI R11, RZ, 0x1f, R4 ;  /* 0x0000001fff0b7819 */ /* 0x000fc80000011404 */
[CC--:B------:R-:W-:Y:S02]  /*1b90*/  LEA.HI R6, R11.reuse, R4.reuse, RZ, 0x2 ;  /* 0x000000040b067211 */ /* 0x0c0fe400078f10ff */
[----:B------:R-:W-:Y:S01]  /*1ba0*/  LEA.HI R22, R11, R4, RZ, 0x5 ;  /* 0x000000040b167211 */ /* 0x000fe200078f28ff */
[----:B------:R-:W4:Y:S01]  /*1bb0*/  LDC.64 R14, c[0x0][0x658] ;  /* 0x00019600ff0e7b82 */ /* 0x000f220000000a00 */
[--C-:B--2---:R-:W-:Y:S02]  /*1bc0*/  SHF.R.S32.HI R10, RZ, 0x2, R6.reuse ;  /* 0x00000002ff0a7819 */ /* 0x104fe40000011406 */
[----:B------:R-:W-:Y:S02]  /*1bd0*/  SHF.R.S32.HI R13, RZ, 0x1f, R6 ;  /* 0x0000001fff0d7819 */ /* 0x000fe40000011406 */
[----:B------:R-:W-:Y:S02]  /*1be0*/  SHF.R.S32.HI R22, RZ, 0x5, R22 ;  /* 0x00000005ff167819 */ /* 0x000fe40000011416 */
[----:B------:R-:W-:-:S04]  /*1bf0*/  LEA.HI R13, R13, R10, RZ, 0x3 ;  /* 0x0000000a0d0d7211 */ /* 0x000fc800078f18ff */
[----:B------:R-:W-:-:S05]  /*1c00*/  LOP3.LUT R13, R13, 0xfffffff8, RZ, 0xc0, !PT ;  /* 0xfffffff80d0d7812 */ /* 0x000fca00078ec0ff */
[----:B------:R-:W-:Y:S01]  /*1c10*/  IMAD.IADD R10, R10, 0x1, -R13 ;  /* 0x000000010a0a7824 */ /* 0x000fe200078e0a0d */
[----:B------:R-:W-:-:S04]  /*1c20*/  LOP3.LUT R13, R6, 0xfffffffc, RZ, 0xc0, !PT ;  /* 0xfffffffc060d7812 */ /* 0x000fc800078ec0ff */
[--C-:B------:R-:W-:Y:S01]  /*1c30*/  SHF.R.S32.HI R11, RZ, 0x1f, R10.reuse ;  /* 0x0000001fff0b7819 */ /* 0x100fe2000001140a */
[----:B------:R-:W-:Y:S02]  /*1c40*/  IMAD.IADD R16, R4, 0x1, -R13 ;  /* 0x0000000104107824 */ /* 0x000fe400078e0a0d */
[----:B---3--:R-:W-:Y:S02]  /*1c50*/  IMAD.SHL.U32 R19, R17, 0x100, RZ ;  /* 0x0000010011137824 */ /* 0x008fe400078e00ff */
[----:B------:R-:W-:-:S03]  /*1c60*/  IMAD.WIDE R164, R22, 0x10, R10 ;  /* 0x0000001016a47825 */ /* 0x000fc600078e020a */
[----:B-1----:R-:W-:Y:S01]  /*1c70*/  ISETP.GE.AND P0, PT, R19, R8, PT ;  /* 0x000000081300720c */ /* 0x002fe20003f06270 */
[----:B------:R-:W-:Y:S02]  /*1c80*/  IMAD.SHL.U32 R12, R16, 0x2, RZ ;  /* 0x00000002100c7824 */ /* 0x000fe400078e00ff */
[----:B------:R-:W-:-:S03]  /*1c90*/  IMAD.WIDE R164, R17, 0x100, R164 ;  /* 0x0000010011a47825 */ /* 0x000fc600078e02a4 */
[----:B------:R-:W-:-:S07]  /*1ca0*/  SHF.R.S32.HI R13, RZ, 0x1f, R12 ;  /* 0x0000001fff0d7819 */ /* 0x000fce000001140c */
[----:B----4-:R-:W-:Y:S05]  /*1cb0*/  @P0 EXIT ;  /* 0x000000000000094d */ /* 0x010fea0003800000 */
[----:B------:R-:W-:Y:S01]  /*1cc0*/  ULDC UR4, c[0x0][0x288] ;  /* 0x0000a20000047ab9 */ /* 0x000fe20000000800 */
[----:B------:R-:W-:Y:S01]  /*1cd0*/  IMAD.SHL.U32 R4, R7, 0x40, RZ ;  /* 0x0000004007047824 */ /* 0x000fe200078e00ff */
[----:B------:R-:W-:Y:S01]  /*1ce0*/  ISETP.GE.AND P0, PT, R5, UR4, PT ;  /* 0x0000000405007c0c */ /* 0x000fe2000bf06270 */
[-C--:B------:R-:W-:Y:S01]  /*1cf0*/  IMAD.WIDE.U32 R20, R164, R14.reuse, R12 ;  /* 0x0000000ea4147225 */ /* 0x080fe200078e000c */
[----:B------:R-:W-:Y:S01]  /*1d00*/  SHF.R.S32.HI R17, RZ, 0x1f, R5 ;  /* 0x0000001fff117819 */ /* 0x000fe20000011405 */
[----:B------:R-:W-:Y:S01]  /*1d10*/  ULDC.64 UR4, c[0x0][0x660] ;  /* 0x0001980000047ab9 */ /* 0x000fe20000000a00 */
[C---:B------:R-:W-:Y:S01]  /*1d20*/  ISETP.GE.OR P0, PT, R4.reuse, R9, P0 ;  /* 0x000000090400720c */ /* 0x040fe20000706670 */
[----:B------:R-:W-:Y:S01]  /*1d30*/  IMAD R7, R165, R14, RZ ;  /* 0x0000000ea5077224 */ /* 0x000fe200078e02ff */
[----:B------:R-:W-:Y:S01]  /*1d40*/  SHF.R.S32.HI R6, RZ, 0x1f, R4 ;  /* 0x0000001fff067819 */ /* 0x000fe20000011404 */
[----:B------:R-:W-:Y:S01]  /*1d50*/  IMAD R18, R17, UR4, RZ ;  /* 0x0000000411127c24 */ /* 0x000fe2000f8e02ff */
[----:B------:R-:W-:Y:S01]  /*1d60*/  IADD3 R20, P1, R4, R20, RZ ;  /* 0x0000001404147210 */ /* 0x000fe20007f3e0ff */
[----:B------:R-:W-:-:S05]  /*1d70*/  IMAD R7, R164, R15, R7 ;  /* 0x0000000fa4077224 */ /* 0x000fca00078e0207 */
[----:B------:R-:W-:-:S03]  /*1d80*/  IADD3.X R21, R6, R21, R7, P1, !PT ;  /* 0x0000001506157210 */ /* 0x000fc60000ffe407 */
[----:B------:R-:W-:Y:S05]  /*1d90*/  @P0 EXIT ;  /* 0x000000000000094d */ /* 0x000fea0003800000 */
[----:B------:R-:W-:Y:S01]  /*1da0*/  ULDC UR6, c[0x0][0x28c] ;  /* 0x0000a30000067ab9 */ /* 0x000fe20000000800 */
[C---:B------:R-:W-:Y:S01]  /*1db0*/  IMAD R7, R5.reuse, UR5, R18 ;  /* 0x0000000505077c24 */ /* 0x040fe2000f8e0212 */
[----:B------:R-:W-:Y:S01]  /*1dc0*/  ISETP.GE.AND P0, PT, R152, UR6, PT ;  /* 0x0000000698007c0c */ /* 0x000fe2000bf06270 */
[----:B------:R-:W-:Y:S01]  /*1dd0*/  ULDC UR6, c[0x0][0x290] ;  /* 0x0000a40000067ab9 */ /* 0x000fe20000000800 */
[----:B------:R-:W-:Y:S01]  /*1de0*/  SHF.R.S32.HI R18, RZ, 0x1f, R3 ;  /* 0x0000001fff127819 */ /* 0x000fe20000011403 */
[----:B------:R-:W-:Y:S01]  /*1df0*/  IMAD.WIDE.U32 R20, R5, UR4, R20 ;  /* 0x0000000405147c25 */ /* 0x000fe2000f8e0014 */
[----:B------:R-:W-:Y:S01]  /*1e00*/  ISETP.GE.OR P0, PT, R3, UR6, P0 ;  /* 0x0000000603007c0c */ /* 0x000fe20008706670 */
[----:B------:R-:W-:Y:S02]  /*1e10*/  ULDC.64 UR4, c[0x0][0x670] ;  /* 0x00019c0000047ab9 */ /* 0x000fe40000000a00 */
[----:B------:R-:W-:Y:S02]  /*1e20*/  IMAD.IADD R21, R21, 0x1, R7 ;  /* 0x0000000115157824 */ /* 0x000fe400078e0207 */
[----:B------:R-:W-:-:S02]  /*1e30*/  IMAD R154, R18, UR4, RZ ;  /* 0x00000004129a7c24 */ /* 0x000fc4000f8e02ff */
[----:B------:R-:W-:Y:S02]  /*1e40*/  IMAD R7, R22, -0x10, -R19 ;  /* 0xfffffff016077824 */ /* 0x000fe400078e0a13 */
[C---:B------:R-:W-:Y:S02]  /*1e50*/  IMAD R19, R3.reuse, UR5, R154 ;  /* 0x0000000503137c24 */ /* 0x040fe4000f8e029a */
[----:B------:R-:W-:Y:S02]  /*1e60*/  IMAD.WIDE.U32 R20, R3, UR4, R20 ;  /* 0x0000000403147c25 */ /* 0x000fe4000f8e0014 */
[----:B------:R-:W-:Y:S05]  /*1e70*/  @P0 EXIT ;  /* 0x000000000000094d */ /* 0x000fea0003800000 */
[----:B0----5:R-:W-:Y:S01]  /*1e80*/  FSETP.NEU.AND P1, PT, R2, RZ, PT ;  /* 0x000000ff0200720b */ /* 0x021fe20003f2d000 */
[----:B------:R-:W-:Y:S01]  /*1e90*/  IMAD R9, R16, -0x2, R9 ;  /* 0xfffffffe10097824 */ /* 0x000fe200078e0209 */
[----:B------:R-:W-:Y:S01]  /*1ea0*/  SHF.R.S32.HI R153, RZ, 0x1f, R152 ;  /* 0x0000001fff997819 */ /* 0x000fe20000011498 */
[----:B------:R-:W-:Y:S01]  /*1eb0*/  ULDC.64 UR4, c[0x0][0x668] ;  /* 0x00019a0000047ab9 */ /* 0x000fe20000000a00 */
[----:B------:R-:W-:Y:S01]  /*1ec0*/  IADD3 R7, R7, R8, -R10 ;  /* 0x0000000807077210 */ /* 0x000fe20007ffe80a */
[----:B------:R-:W-:Y:S01]  /*1ed0*/  IMAD.IADD R8, R9, 0x1, -R4 ;  /* 0x0000000109087824 */ /* 0x000fe200078e0a04 */
[----:B------:R-:W-:Y:S01]  /*1ee0*/  ULDC.64 UR6, c[0x0][0x640] ;  /* 0x0001900000067ab9 */ /* 0x000fe20000000a00 */
[----:B------:R-:W-:Y:S02]  /*1ef0*/  IMAD.IADD R21, R21, 0x1, R19 ;  /* 0x0000000115157824 */ /* 0x000fe400078e0213 */
[C---:B------:R-:W-:Y:S01]  /*1f00*/  IMAD R9, R153.reuse, UR4, RZ ;  /* 0x0000000499097c24 */ /* 0x040fe2000f8e02ff */
[----:B------:R-:W-:Y:S01]  /*1f10*/  ISETP.GT.AND P4, PT, R8, RZ, PT ;  /* 0x000000ff0800720c */ /* 0x000fe20003f84270 */
[----:B------:R-:W-:-:S02]  /*1f20*/  IMAD R153, R153, UR6, RZ ;  /* 0x0000000699997c24 */ /* 0x000fc4000f8e02ff */
[C---:B------:R-:W-:Y:S01]  /*1f30*/  IMAD R155, R152.reuse, UR5, R9 ;  /* 0x00000005989b7c24 */ /* 0x040fe2000f8e0209 */
[----:B------:R-:W-:Y:S01]  /*1f40*/  ISETP.GT.AND P0, PT, R7, RZ, P4 ;  /* 0x000000ff0700720c */ /* 0x000fe20002704270 */
[----:B------:R-:W-:Y:S01]  /*1f50*/  IMAD.WIDE.U32 R10, R152, UR4, R20 ;  /* 0x00000004980a7c25 */ /* 0x000fe2000f8e0014 */
[----:B------:R-:W-:-:S03]  /*1f60*/  SHF.L.U64.HI R9, R14, 0x3, R15 ;  /* 0x000000030e097819 */ /* 0x000fc6000001020f */
[----:B------:R-:W-:Y:S02]  /*1f70*/  IMAD R153, R152, UR7, R153 ;  /* 0x0000000798997c24 */ /* 0x000fe4000f8e0299 */
[----:B------:R-:W-:Y:S02]  /*1f80*/  IMAD.SHL.U32 R156, R14, 0x8, RZ ;  /* 0x000000080e9c7824 */ /* 0x000fe400078e00ff */
[----:B------:R-:W-:Y:S01]  /*1f90*/  IMAD.IADD R155, R11, 0x1, R155 ;  /* 0x000000010b9b7824 */ /* 0x000fe200078e029b */
[----:B------:R-:W-:Y:S06]  /*1fa0*/  @!P1 BRA `(.L_x_22) ;  /* 0x00000074007c9947 */ /* 0x000fec0003800000 */
[----:B------:R-:W-:Y:S01]  /*1fb0*/  IADD3 R16, P1, R4, R12, RZ ;  /* 0x0000000c04107210 */ /* 0x000fe20007f3e0ff */
[----:B------:R-:W-:Y:S01]  /*1fc0*/  ULDC.64 UR8, c[0x0][0x638] ;  /* 0x00018e0000087ab9 */ /* 0x000fe20000000a00 */
[----:B------:R-:W-:Y:S01]  /*1fd0*/  ULDC.64 UR10, c[0x0][0x648] ;  /* 0x00019200000a7ab9 */ /* 0x000fe20000000a00 */
[----:B------:R-:W-:Y:S01]  /*1fe0*/  IMAD R20, R17, UR8, RZ ;  /* 0x0000000811147c24 */ /* 0x000fe2000f8e02ff */
[----:B------:R-:W-:Y:S01]  /*1ff0*/  ULDC.64 UR4, c[0x0][0x630] ;  /* 0x00018c0000047ab9 */ /* 0x000fe20000000a00 */
[----:B------:R-:W-:Y:S01]  /*2000*/  IMAD.X R17, R6, 0x1, R13, P1 ;  /* 0x0000000106117824 */ /* 0x000fe200008e060d */
[----:B------:R-:W-:Y:S01]  /*2010*/  ULDC.64 UR14, c[0x0][0x628] ;  /* 0x00018a00000e7ab9 */ /* 0x000fe20000000a00 */
[C---:B------:R-:W-:Y:S02]  /*2020*/  IMAD R11, R5.reuse, UR9, R20 ;  /* 0x00000009050b7c24 */ /* 0x040fe4000f8e0214 */
[----:B------:R-:W-:-:S04]  /*2030*/  IMAD.WIDE.U32 R16, R5, UR8, R16 ;  /* 0x0000000805107c25 */ /* 0x000fc8000f8e0010 */
[----:B------:R-:W-:Y:S02]  /*2040*/  IMAD R18, R18, UR10, RZ ;  /* 0x0000000a12127c24 */ /* 0x000fe4000f8e02ff */
[----:B------:R-:W-:Y:S02]  /*2050*/  IMAD.IADD R17, R17, 0x1, R11 ;  /* 0x0000000111117824 */ /* 0x000fe400078e020b */
[C---:B------:R-:W-:Y:S02]  /*2060*/  IMAD R157, R3.reuse, UR11, R18 ;  /* 0x0000000b039d7c24 */ /* 0x040fe4000f8e0212 */
[----:B------:R-:W-:-:S04]  /*2070*/  IMAD.WIDE.U32 R16, R3, UR10, R16 ;  /* 0x0000000a03107c25 */ /* 0x000fc8000f8e0010 */
[----:B------:R-:W-:Y:S02]  /*2080*/  IMAD.IADD R17, R17, 0x1, R157 ;  /* 0x0000000111117824 */ /* 0x000fe400078e029d */
[----:B------:R-:W-:Y:S02]  /*2090*/  IMAD R21, R165, UR4, RZ ;  /* 0x00000004a5157c24 */ /* 0x000fe4000f8e02ff */
[----:B------:R-:W-:-:S04]  /*20a0*/  IMAD.WIDE.U32 R16, R152, UR6, R16 ;  /* 0x0000000698107c25 */ /* 0x000fc8000f8e0010 */
[----:B------:R-:W-:Y:S02]  /*20b0*/  IMAD.IADD R19, R153, 0x1, R17 ;  /* 0x0000000199137824 */ /* 0x000fe400078e0211 */
[----:B------:R-:W-:Y:S02]  /*20c0*/  IMAD.MOV.U32 R18, RZ, RZ, R16 ;  /* 0x000000ffff127224 */ /* 0x000fe400078e0010 */
[C---:B------:R-:W-:Y:S02]  /*20d0*/  IMAD R158, R164.reuse, UR5, R21 ;  /* 0x00000005a49e7c24 */ /* 0x040fe4000f8e0215 */
[----:B------:R-:W-:-:S04]  /*20e0*/  IMAD.WIDE.U32 R22, R164, UR4, R18 ;  /* 0x00000004a4167c25 */ /* 0x000fc8000f8e0012 */
[----:B------:R-:W-:Y:S01]  /*20f0*/  IMAD.IADD R21, R23, 0x1, R158 ;  /* 0x0000000117157824 */ /* 0x000fe200078e029e */
[----:B------:R-:W-:-:S04]  /*2100*/  LEA R20, P1, R22, UR14, 0x1 ;  /* 0x0000000e16147c11 */ /* 0x000fc8000f8208ff */
[----:B------:R-:W-:-:S05]  /*2110*/  LEA.HI.X R21, R22, UR15, R21, 0x1, P1 ;  /* 0x0000000f16157c11 */ /* 0x000fca00088f0c15 */
[----:B------:R-:W2:Y:S01]  /*2120*/  @P0 LDG.E.LTC128B.U16 R159, desc[UR12][R20.64] ;  /* 0x0000000c149f0981 */ /* 0x000ea2000c1e1520 */
[----:B------:R-:W-:Y:S01]  /*2130*/  IMAD.WIDE.U32 R22, R152, UR6, RZ ;  /* 0x0000000698167c25 */ /* 0x000fe2000f8e00ff */
[----:B------:R-:W-:Y:S01]  /*2140*/  ULDC.64 UR6, c[0x0][0x650] ;  /* 0x0001940000067ab9 */ /* 0x000fe20000000a00 */
[----:B------:R-:W-:Y:S01]  /*2150*/  ISETP.GT.AND P6, PT, R8, 0x1, PT ;  /* 0x000000010800780c */ /* 0x000fe20003fc4270 */
[----:B------:R-:W-:Y:S01]  /*2160*/  BSSY B0, `(.L_x_23) ;  /* 0x0000019000007945 */ /* 0x000fe20003800000 */
[----:B------:R-:W-:Y:S01]  /*2170*/  IMAD.IADD R153, R23, 0x1, R153 ;  /* 0x0000000117997824 */ /* 0x000fe200078e0299 */
[----:B------:R-:W-:Y:S01]  /*2180*/  LEA R154, P1, R10, UR6, 0x1 ;  /* 0x000000060a9a7c11 */ /* 0x000fe2000f8208ff */
[----:B------:R-:W-:-:S03]  /*2190*/  IMAD.MOV.U32 R152, RZ, RZ, R22 ;  /* 0x000000ffff987224 */ /* 0x000fc600078e0016 */
[----:B------:R-:W-:Y:S01]  /*21a0*/  LEA.HI.X R155, R10, UR7, R155, 0x1, P1 ;  /* 0x000000070a9b7c11 */ /* 0x000fe200088f0c9b */
[----:B------:R-:W-:Y:S01]  /*21b0*/  IMAD.WIDE.U32 R160, R164, UR4, R152 ;  /* 0x00000004a4a07c25 */ /* 0x000fe2000f8e0098 */
[----:B------:R-:W-:-:S03]  /*21c0*/  ISETP.GT.AND P1, PT, R7, RZ, P6 ;  /* 0x000000ff0700720c */ /* 0x000fc60003724270 */
[----:B------:R-:W-:Y:S02]  /*21d0*/  IMAD.IADD R161, R158, 0x1, R161 ;  /* 0x000000019ea17824 */ /* 0x000fe400078e02a1 */
[----:B------:R-:W-:-:S04]  /*21e0*/  IMAD.WIDE.U32 R160, R3, UR10, R160 ;  /* 0x0000000a03a07c25 */ /* 0x000fc8000f8e00a0 */
[----:B------:R-:W-:Y:S02]  /*21f0*/  IMAD.IADD R161, R157, 0x1, R161 ;  /* 0x000000019da17824 */ /* 0x000fe400078e02a1 */
[----:B------:R-:W-:-:S04]  /*2200*/  IMAD.WIDE.U32 R160, R5, UR8, R160 ;  /* 0x0000000805a07c25 */ /* 0x000fc8000f8e00a0 */
[----:B------:R-:W-:Y:S01]  /*2210*/  IMAD.IADD R161, R11, 0x1, R161 ;  /* 0x000000010ba17824 */ /* 0x000fe200078e02a1 */
[----:B------:R-:W-:-:S04]  /*2220*/  IADD3 R160, P2, P3, R4, R160, R12 ;  /* 0x000000a004a07210 */ /* 0x000fc80007b5e00c */
[----:B------:R-:W-:Y:S02]  /*2230*/  IADD3.X R161, R6, R161, R13, P2, P3 ;  /* 0x000000a106a17210 */ /* 0x000fe400017e640d */
[----:B------:R-:W-:-:S04]  /*2240*/  LEA R166, P2, R160, UR14, 0x1 ;  /* 0x0000000ea0a67c11 */ /* 0x000fc8000f8408ff */
[----:B------:R-:W-:Y:S01]  /*2250*/  LEA.HI.X R167, R160, UR15, R161, 0x1, P2 ;  /* 0x0000000fa0a77c11 */ /* 0x000fe200090f0ca1 */
[----:B--2---:R-:W-:-:S05]  /*2260*/  HADD2.F32 R163, -RZ, R159.H0_H0 ;  /* 0x2000009fffa37230 */ /* 0x004fca0000004100 */
[----:B------:R-:W-:-:S04]  /*2270*/  FMUL R163, R163, R2 ;  /* 0x00000002a3a37220 */ /* 0x000fc80000400000 */
[C---:B------:R-:W-:Y:S01]  /*2280*/  FFMA R162, R120.reuse, R0, R163 ;  /* 0x0000000078a27223 */ /* 0x040fe200000000a3 */
[----:B------:R-:W-:-:S04]  /*2290*/  LOP3.LUT R120, R120, 0xfffffffd, RZ, 0xc0, !PT ;  /* 0xfffffffd78787812 */ /* 0x000fc800078ec0ff */
[----:B------:R-:W-:Y:S02]  /*22a0*/  F2FP.F16.F32.PACK_AB R162, RZ, R162 ;  /* 0x000000a2ffa2723e */ /* 0x000fe400000000ff */
[----:B------:R-:W-:-:S03]  /*22b0*/  @P6 LOP3.LUT R120, R120, 0x2, RZ, 0xfc, !PT ;  /* 0x0000000278786812 */ /* 0x000fc600078efcff */
[----:B------:R0:W-:Y:S01]  /*22c0*/  @P0 STG.E.U16 desc[UR12][R154.64], R162 ;  /* 0x000000a29a000986 */ /* 0x0001e2000c10150c */
[----:B------:R-:W-:Y:S05]  /*22d0*/  @!P1 BRA `(.L_x_24) ;  /* 0x0000000000049947 */ /* 0x000fea0003800000 */
[----:B------:R1:W5:Y:S02]  /*22e0*/  LDG.E.LTC128B.U16 R159, desc[UR12][R166.64+0x2] ;  /* 0x0000020ca69f7981 */ /* 0x000364000c1e1520 */
.L_x_24:
[----:B------:R-:W-:Y:S05]  /*22f0*/  BSYNC B0 ;  /* 0x0000000000007941 */ /* 0x000fea0003800000 */
.L_x_23:
[----:B------:R-:W-:Y:S01]  /*2300*/  USHF.L.U32 UR6, UR4, 0x3, URZ ;  /* 0x0000000304067899 */ /* 0x000fe2000800063f */
[----:B-----5:R-:W-:Y:S01]  /*2310*/  HADD2.F32 R17, -RZ, R159.H0_H0 ;  /* 0x2000009fff117230 */ /* 0x020fe20000004100 */
[----:B------:R-:W-:Y:S01]  /*2320*/  USHF.L.U64.HI UR7, UR4, 0x3, UR5 ;  /* 0x0000000304077899 */ /* 0x000fe20008010205 */
[----:B------:R-:W-:-:S03]  /*2330*/  ISETP.GT.AND P0, PT, R7, 0x8, P4 ;  /* 0x000000080700780c */ /* 0x000fc60002704270 */
[----:B------:R-:W-:Y:S02]  /*2340*/  IMAD.U32 R160, RZ, RZ, UR6 ;  /* 0x00000006ffa07e24 */ /* 0x000fe4000f8e00ff */
[----:B------:R-:W-:Y:S01]  /*2350*/  FMUL R10, R17, R2 ;  /* 0x00000002110a7220 */ /* 0x000fe20000400000 */
[----:B------:R-:W-:-:S03]  /*2360*/  IMAD.U32 R161, RZ, RZ, UR7 ;  /* 0x00000007ffa17e24 */ /* 0x000fc6000f8e00ff */
[----:B------:R-:W-:Y:S01]  /*2370*/  FFMA R10, R121, R0, R10 ;  /* 0x00000000790a7223 */ /* 0x000fe2000000000a */
[----:B------:R-:W-:-:S04]  /*2380*/  IMAD.WIDE.U32 R160, R164, UR4, R160 ;  /* 0x00000004a4a07c25 */ /* 0x000fc8000f8e00a0 */
[----:B------:R-:W-:Y:S01]  /*2390*/  IMAD.IADD R23, R158, 0x1, R161 ;  /* 0x000000019e177824 */ /* 0x000fe200078e02a1 */
[----:B------:R-:W-:Y:S02]  /*23a0*/  IADD3 R17, P2, R16, R160, RZ ;  /* 0x000000a010117210 */ /* 0x000fe40007f5e0ff */
[----:B------:R-:W-:-:S03]  /*23b0*/  F2FP.F16.F32.PACK_AB R10, RZ, R10 ;  /* 0x0000000aff0a723e */ /* 0x000fc600000000ff */
[----:B------:R-:W-:Y:S01]  /*23c0*/  IMAD.X R18, R23, 0x1, R19, P2 ;  /* 0x0000000117127824 */ /* 0x000fe200010e0613 */
[----:B------:R-:W-:Y:S01]  /*23d0*/  LEA R16, P2, R17, UR14, 0x1 ;  /* 0x0000000e11107c11 */ /* 0x000fe2000f8408ff */
[----:B------:R-:W-:-:S03]  /*23e0*/  @P1 IMAD.MOV.U32 R19, RZ, RZ, R155 ;  /* 0x000000ffff131224 */ /* 0x000fc600078e009b */
[----:B------:R-:W-:Y:S01]  /*23f0*/  LEA.HI.X R17, R17, UR15, R18, 0x1, P2 ;  /* 0x0000000f11117c11 */ /* 0x000fe200090f0c12 */
[----:B------:R-:W-:-:S05]  /*2400*/  @P1 IMAD.MOV.U32 R18, RZ, RZ, R154 ;  /* 0x000000ffff121224 */ /* 0x000fca00078e009a */
[----:B------:R2:W-:Y:S04]  /*2410*/  @P1 STG.E.U16 desc[UR12][R18.64+0x2], R10 ;  /* 0x0000020a12001986 */ /* 0x0005e8000c10150c */
[----:B------:R-:W3:Y:S01]  /*2420*/  @P0 LDG.E.LTC128B.U16 R159, desc[UR12][R16.64] ;  /* 0x0000000c109f0981 */ /* 0x000ee2000c1e1520 */
[----:B------:R-:W-:Y:S01]  /*2430*/  IADD3 R22, P1, R22, R160, RZ ;  /* 0x000000a016167210 */ /* 0x000fe20007f3e0ff */
[----:B------:R-:W-:Y:S01]  /*2440*/  BSSY B0, `(.L_x_25) ;  /* 0x0000015000007945 */ /* 0x000fe20003800000 */
[----:B------:R-:W-:-:S03]  /*2450*/  SHF.L.U64.HI R9, R156, 0x1, R9 ;  /* 0x000000019c097819 */ /* 0x000fc60000010209 */
[----:B------:R-:W-:Y:S02]  /*2460*/  IMAD.X R23, R23, 0x1, R153, P1 ;  /* 0x0000000117177824 */ /* 0x000fe400008e0699 */
[----:B------:R-:W-:-:S04]  /*2470*/  IMAD.WIDE.U32 R22, R3, UR10, R22 ;  /* 0x0000000a03167c25 */ /* 0x000fc8000f8e0016 */
[----:B------:R-:W-:Y:S02]  /*2480*/  IMAD.IADD R23, R157, 0x1, R23 ;  /* 0x000000019d177824 */ /* 0x000fe400078e0217 */
[----:B------:R-:W-:-:S04]  /*2490*/  IMAD.WIDE.U32 R22, R5, UR8, R22 ;  /* 0x0000000805167c25 */ /* 0x000fc8000f8e0016 */
[----:B------:R-:W-:Y:S01]  /*24a0*/  IMAD.IADD R11, R11, 0x1, R23 ;  /* 0x000000010b0b7824 */ /* 0x000fe200078e0217 */
[----:B------:R-:W-:-:S04]  /*24b0*/  IADD3 R4, P1, P2, R4, R22, R12 ;  /* 0x0000001604047210 */ /* 0x000fc80007a3e00c */
[----:B------:R-:W-:Y:S02]  /*24c0*/  IADD3.X R13, R6, R11, R13, P1, P2 ;  /* 0x0000000b060d7210 */ /* 0x000fe40000fe440d */
[----:B------:R-:W-:Y:S02]  /*24d0*/  LEA R156, P2, R156, R154, 0x1 ;  /* 0x0000009a9c9c7211 */ /* 0x000fe400078408ff */
[----:B------:R-:W-:Y:S02]  /*24e0*/  ISETP.GT.AND P1, PT, R7, 0x8, P6 ;  /* 0x000000080700780c */ /* 0x000fe40003724270 */
[----:B--2---:R-:W-:Y:S01]  /*24f0*/  LEA R10, P3, R4, UR14, 0x1 ;  /* 0x0000000e040a7c11 */ /* 0x004fe2000f8608ff */
[----:B------:R-:W-:-:S03]  /*2500*/  IMAD.X R157, R9, 0x1, R155, P2 ;  /* 0x00000001099d7824 */ /* 0x000fc600010e069b */
[----:B------:R-:W-:Y:S01]  /*2510*/  LEA.HI.X R11, R4, UR15, R13, 0x1, P3 ;  /* 0x0000000f040b7c11 */ /* 0x000fe200098f0c0d */
[----:B---3--:R-:W-:-:S05]  /*2520*/  HADD2.F32 R3, -RZ, R159.H0_H0 ;  /* 0x2000009fff037230 */ /* 0x008fca0000004100 */
[----:B------:R-:W-:-:S04]  /*2530*/  FMUL R3, R3, R2 ;  /* 0x0000000203037220 */ /* 0x000fc80000400000 */
[----:B------:R-:W-:-:S05]  /*2540*/  FFMA R3, R122, R0, R3 ;  /* 0x000000007a037223 */ /* 0x000fca0000000003 */
[----:B------:R-:W-:-:S05]  /*2550*/  F2FP.F16.F32.PACK_AB R3, RZ, R3 ;  /* 0x00000003ff03723e */ /* 0x000fca00000000ff */
[----:B------:R2:W-:Y:S01]  /*2560*/  @P0 STG.E.U16 desc[UR12][R156.64], R3 ;  /* 0x000000039c000986 */ /* 0x0005e2000c10150c */
[----:B------:R-:W-:Y:S05]  /*2570*/  @!P1 BRA `(.L_x_26) ;  /* 0x0000000000049947 */ /* 0x000fea0003800000 */
[----:B------:R3:W5:Y:S02]  /*2580*/  LDG.E.LTC128B.U16 R159, desc[UR12][R10.64+0x2] ;  /* 0x0000020c0a9f7981 */ /* 0x000764000c1e1520 */
.L_x_26:
[----:B------:R-:W-:Y:S05]  /*2590*/  BSYNC B0 ;  /* 0x0000000000007941 */ /* 0x000fea0003800000 */
.L_x_25:
[----:B--2--5:R-:W-:Y:S01]  /*25a0*/  HADD2.F32 R3, -RZ, R159.H0_H0 ;  /* 0x2000009fff037230 */ /* 0x024fe20000004100 */
[----:B------:R-:W-:Y:S01]  /*25b0*/  ISETP.GT.AND P3, PT, R8, 0x8, PT ;  /* 0x000000080800780c */ /* 0x000fe20003f64270 */
[----:B------:R-:W-:Y:S01]  /*25c0*/  @P1 IMAD.MOV.U32 R5, RZ, RZ, R157 ;  /* 0x000000ffff051224 */ /* 0x000fe200078e009d */
[----:B------:R-:W-:Y:S01]  /*25d0*/  LOP3.LUT R120, R120, 0xfffffffb, RZ, 0xc0, !PT ;  /* 0xfffffffb78787812 */ /* 0x000fe200078ec0ff */
[----:B------:R-:W-:Y:S01]  /*25e0*/  BSSY B0, `(.L_x_27) ;  /* 0x000000b000007945 */ /* 0x000fe20003800000 */
[----:B------:R-:W-:Y:S01]  /*25f0*/  FMUL R4, R3, R2 ;  /* 0x0000000203047220 */ /* 0x000fe20000400000 */
[----:B------:R-:W-:-:S03]  /*2600*/  ISETP.GT.AND P0, PT, R7, RZ, P3 ;  /* 0x000000ff0700720c */ /* 0x000fc60001f04270 */
[----:B------:R-:W-:-:S05]  /*2610*/  FFMA R4, R123, R0, R4 ;  /* 0x000000007b047223 */ /* 0x000fca0000000004 */
[----:B------:R-:W-:Y:S02]  /*2620*/  F2FP.F16.F32.PACK_AB R4, RZ, R4 ;  /* 0x00000004ff04723e */ /* 0x000fe400000000ff */
[----:B------:R-:W-:Y:S02]  /*2630*/  @P3 LOP3.LUT R120, R120, 0x4, RZ, 0xfc, !PT ;  /* 0x0000000478783812 */ /* 0x000fe400078efcff */
[----:B------:R-:W-:Y:S01]  /*2640*/  PRMT R3, R4, 0x7610, R3 ;  /* 0x0000761004037816 */ /* 0x000fe20000000003 */
[----:B------:R-:W-:-:S05]  /*2650*/  @P1 IMAD.MOV.U32 R4, RZ, RZ, R156 ;  /* 0x000000ffff041224 */ /* 0x000fca00078e009c */
[----:B------:R2:W-:Y:S01]  /*2660*/  @P1 STG.E.U16 desc[UR12][R4.64+0x2], R3 ;  /* 0x0000020304001986 */ /* 0x0005e2000c10150c */
[----:B------:R-:W-:Y:S05]  /*2670*/  @!P0 BRA `(.L_x_28) ;  /* 0x0000000000048947 */ /* 0x000fea0003800000 */
[----:B------:R4:W5:Y:S02]  /*2680*/  LDG.E.LTC128B.U16 R159, desc[UR12][R166.64+0x10] ;  /* 0x0000100ca69f7981 */ /* 0x000964000c1e1520 */
.L_x_28:
[----:B------:R-:W-:Y:S05]  /*2690*/  BSYNC B0 ;  /* 0x0000000000007941 */ /* 0x000fea0003800000 */
.L_x_27:
[----:B--2--5:R-:W-:Y:S01]  /*26a0*/  HADD2.F32 R3, -RZ, R159.H0_H0 ;  /* 0x2000009fff037230 */ /* 0x024fe20000004100 */
[----:B------:R-:W-:Y:S01]  /*26b0*/  ISETP.GT.AND P2, PT, R8, 0x9, PT ;  /* 0x000000090800780c */ /* 0x000fe20003f44270 */
[----:B------:R-:W-:Y:S01]  /*26c0*/  @P0 IMAD.MOV.U32 R4, RZ, RZ, R154 ;  /* 0x000000ffff040224 */ /* 0x000fe200078e009a */
[----:B------:R-:W-:Y:S01]  /*26d0*/  LOP3.LUT R120, R120, 0xfffffff7, RZ, 0xc0, !PT ;  /* 0xfffffff778787812 */ /* 0x000fe200078ec0ff */
[----:B------:R-:W-:Y:S02]  /*26e0*/  @P0 IMAD.MOV.U32 R5, RZ, RZ, R155 ;  /* 0x000000ffff050224 */ /* 0x000fe400078e009b */
[----:B------:R-:W-:Y:S01]  /*26f0*/  FMUL R3, R3, R2 ;  /* 0x0000000203037220 */ /* 0x000fe20000400000 */
[----:B------:R-:W-:Y:S01]  /*2700*/  ISETP.GT.AND P1, PT, R7, RZ, P2 ;  /* 0x000000ff0700720c */ /* 0x000fe20001724270 */
[----:B------:R-:W-:Y:S02]  /*2710*/  BSSY B0, `(.L_x_29) ;  /* 0x0000007000007945 */ /* 0x000fe40003800000 */
[----:B------:R-:W-:-:S05]  /*2720*/  FFMA R3, R124, R0, R3 ;  /* 0x000000007c037223 */ /* 0x000fca0000000003 */
[----:B------:R-:W-:Y:S02]  /*2730*/  F2FP.F16.F32.PACK_AB R3, RZ, R3 ;  /* 0x00000003ff03723e */ /* 0x000fe400000000ff */
[----:B------:R-:W-:-:S03]  /*2740*/  @P2 LOP3.LUT R120, R120, 0x8, RZ, 0xfc, !PT ;  /* 0x0000000878782812 */ /* 0x000fc600078efcff */
[----:B------:R2:W-:Y:S01]  /*2750*/  @P0 STG.E.U16 desc[UR12][R4.64+0x10], R3 ;  /* 0x0000100304000986 */ /* 0x0005e2000c10150c */
[----:B------:R-:W-:Y:S05]  /*2760*/  @!P1 BRA `(.L_x_30) ;  /* 0x0000000000049947 */ /* 0x000fea0003800000 */
[----:B------:R0:W5:Y:S02]  /*2770*/  LDG.E.LTC128B.U16 R159, desc[UR12][R166.64+0x12] ;  /* 0x0000120ca69f7981 */ /* 0x000164000c1e1520 */
.L_x_30:
[----:B------:R-:W-:Y:S05]  /*2780*/  BSYNC B0 ;  /* 0x0000000000007941 */ /* 0x000fea0003800000 */
.L_x_29:
[----:B--2--5:R-:W-:Y:S01]  /*2790*/  HADD2.F32 R3, -RZ, R159.H0_H0 ;  /* 0x2000009fff037230 */ /* 0x024fe20000004100 */
[----:B------:R-:W-:Y:S01]  /*27a0*/  ISETP.GT.AND P0, PT, R7, 0x8, P3 ;  /* 0x000000080700780c */ /* 0x000fe20001f04270 */
[----:B------:R-:W-:Y:S01]  /*27b0*/  @P1 IMAD.MOV.U32 R5, RZ, RZ, R155 ;  /* 0x000000ffff051224 */ /* 0x000fe200078e009b */
[----:B------:R-:W-:Y:S02]  /*27c0*/  BSSY B0, `(.L_x_31) ;  /* 0x0000009000007945 */ /* 0x000fe40003800000 */
[----:B------:R-:W-:-:S04]  /*27d0*/  FMUL R4, R3, R2 ;  /* 0x0000000203047220 */ /* 0x000fc80000400000 */
[----:B------:R-:W-:-:S05]  /*27e0*/  FFMA R4, R125, R0, R4 ;  /* 0x000000007d047223 */ /* 0x000fca0000000004 */
[----:B------:R-:W-:-:S04]  /*27f0*/  F2FP.F16.F32.PACK_AB R4, RZ, R4 ;  /* 0x00000004ff04723e */ /* 0x000fc800000000ff */
[----:B------:R-:W-:Y:S01]  /*2800*/  PRMT R3, R4, 0x7610, R3 ;  /* 0x0000761004037816 */ /* 0x000fe20000000003 */
[----:B------:R-:W-:-:S05]  /*2810*/  @P1 IMAD.MOV.U32 R4, RZ, RZ, R154 ;  /* 0x000000ffff041224 */ /* 0x000fca00078e009a */
[----:B------:R2:W-:Y:S01]  /*2820*/  @P1 STG.E.U16 desc[UR12][R4.64+0x12], R3 ;  /* 0x0000120304001986 */ /* 0x0005e2000c10150c */
[----:B------:R-:W-:Y:S05]  /*2830*/  @!P0 BRA `(.L_x_32) ;  /* 0x0000000000048947 */ /* 0x000fea0003800000 */
[----:B------:R0:W5:Y:S02]  /*2840*/  LDG.E.LTC128B.U16 R159, desc[UR12][R10.64+0x10] ;  /* 0x0000100c0a9f7981 */ /* 0x000164000c1e1520 */
.L_x_32:
[----:B------:R-:W-:Y:S05]  /*2850*/  BSYNC B0 ;  /* 0x0000000000007941 */ /* 0x000fea0003800000 */
.L_x_31:
[----:B--2--5:R-:W-:Y:S01]  /*2860*/  HADD2.F32 R3, -RZ, R159.H0_H0 ;  /* 0x2000009fff037230 */ /* 0x024fe20000004100 */
[----:B------:R-:W-:Y:S01]  /*2870*/  ISETP.GT.AND P1, PT, R7, 0x8, P2 ;  /* 0x000000080700780c */ /* 0x000fe20001724270 */
[----:B------:R-:W-:Y:S01]  /*2880*/  @P0 IMAD.MOV.U32 R4, RZ, RZ, R156 ;  /* 0x000000ffff040224 */ /* 0x000fe200078e009c */
[----:B------:R-:W-:Y:S01]  /*2890*/  BSSY B0, `(.L_x_33) ;  /* 0x0000008000007945 */ /* 0x000fe20003800000 */
[----:B------:R-:W-:Y:S02]  /*28a0*/  @P0 IMAD.MOV.U32 R5, RZ, RZ, R157 ;  /* 0x000000ffff050224 */ /* 0x000fe400078e009d */
[----:B------:R-:W-:-:S04]  /*28b0*/  FMUL R3, R3, R2 ;  /* 0x0000000203037220 */ /* 0x000fc80000400000 */
[----:B------:R-:W-:-:S05]  /*28c0*/  FFMA R3, R126, R0, R3 ;  /* 0x000000007e037223 */ /* 0x000fca0000000003 */
[----:B------:R-:W-:-:S05]  /*28d0*/  F2FP.F16.F32.PACK_AB R3, RZ, R3 ;  /* 0x00000003ff03723e */ /* 0x000fca00000000ff */
[----:B------:R2:W-:Y:S01]  /*28e0*/  @P0 STG.E.U16 desc[UR12][R4.64+0x10], R3 ;  /* 0x0000100304000986 */ /* 0x0005e2000c10150c */
[----:B------:R-:W-:Y:S05]  /*28f0*/  @!P1 BRA `(.L_x_34) ;  /* 0x0000000000049947 */ /* 0x000fea0003800000 */
[----:B------:R0:W5:Y:S02]  /*2900*/  LDG.E.LTC128B.U16 R159, desc[UR12][R10.64+0x12] ;  /* 0x0000120c0a9f7981 */ /* 0x000164000c1e1520 */
.L_x_34:
[----:B------:R-:W-:Y:S05]  /*2910*/  BSYNC B0 ;  /* 0x0000000000007941 */ /* 0x000fea0003800000 */
.L_x_33:
        /* <DEDUP_REMOVED lines=15> */
.L_x_36:
[----:B------:R-:W-:Y:S05]  /*2a10*/  BSYNC B0 ;  /* 0x0000000000007941 */ /* 0x000fea0003800000 */
.L_x_35:
[----:B--2--5:R-:W-:Y:S01]  /*2a20*/  HADD2.F32 R3, -RZ, R159.H0_H0 ;  /* 0x2000009fff037230 */ /* 0x024fe20000004100 */
[----:B------:R-:W-:Y:S01]  /*2a30*/  ISETP.GT.AND P1, PT, R8, 0x11, PT ;  /* 0x000000110800780c */ /* 0x000fe20003f24270 */
[----:B------:R-:W-:Y:S01]  /*2a40*/  @P0 IMAD.MOV.U32 R4, RZ, RZ, R154 ;  /* 0x000000ffff040224 */ /* 0x000fe200078e009a */
[----:B------:R-:W-:Y:S01]  /*2a50*/  LOP3.LUT R120, R120, 0xffffffdf, RZ, 0xc0, !PT ;  /* 0xffffffdf78787812 */ /* 0x000fe200078ec0ff */
[----:B------:R-:W-:Y:S02]  /*2a60*/  @P0 IMAD.MOV.U32 R5, RZ, RZ, R155 ;  /* 0x000000ffff050224 */ /* 0x000fe400078e009b */
[----:B------:R-:W-:Y:S01]  /*2a70*/  FMUL R3, R3, R2 ;  /* 0x0000000203037220 */ /* 0x000fe20000400000 */
[----:B------:R-:W-:Y:S03]  /*2a80*/  BSSY B0, `(.L_x_37) ;  /* 0x0000008000007945 */ /* 0x000fe60003800000 */
[----:B------:R-:W-:-:S05]  /*2a90*/  FFMA R3, R128, R0, R3 ;  /* 0x0000000080037223 */ /* 0x000fca0000000003 */
[----:B------:R-:W-:Y:S02]  /*2aa0*/  F2FP.F16.F32.PACK_AB R3, RZ, R3 ;  /* 0x00000003ff03723e */ /* 0x000fe400000000ff */
[----:B------:R-:W-:-:S03]  /*2ab0*/  @P1 LOP3.LUT R120, R120, 0x20, RZ, 0xfc, !PT ;  /* 0x0000002078781812 */ /* 0x000fc600078efcff */
[----:B------:R2:W-:Y:S01]  /*2ac0*/  @P0 STG.E.U16 desc[UR12][R4.64+0x20], R3 ;  /* 0x0000200304000986 */ /* 0x0005e2000c10150c */
[----:B------:R-:W-:-:S13]  /*2ad0*/  ISETP.GT.AND P0, PT, R7, RZ, P1 ;  /* 0x000000ff0700720c */ /* 0x000fda0000f04270 */
[----:B--2---:R-:W-:Y:S05]  /*2ae0*/  @!P0 BRA `(.L_x_38) ;  /* 0x0000000000048947 */ /* 0x004fea0003800000 */
[----:B------:R2:W5:Y:S02]  /*2af0*/  LDG.E.LTC128B.U16 R159, desc[UR12][R166.64+0x22] ;  /* 0x0000220ca69f7981 */ /* 0x000564000c1e1520 */
.L_x_38:
[----:B------:R-:W-:Y:S05]  /*2b00*/  BSYNC B0 ;  /* 0x0000000000007941 */ /* 0x000fea0003800000 */
.L_x_37:
[----:B-----5:R-:W-:Y:S01]  /*2b10*/  HADD2.F32 R3, -RZ, R159.H0_H0 ;  /* 0x2000009fff037230 */ /* 0x020fe20000004100 */
[----:B------:R-:W-:Y:S01]  /*2b20*/  BSSY B0, `(.L_x_39) ;  /* 0x000000b000007945 */ /* 0x000fe20003800000 */
[----:B------:R-:W-:-:S03]  /*2b30*/  @P0 IMAD.MOV.U32 R5, RZ, RZ, R155 ;  /* 0x000000ffff050224 */ /* 0x000fc600078e009b */
[----:B------:R-:W-:-:S04]  /*2b40*/  FMUL R4, R3, R2 ;  /* 0x0000000203047220 */ /* 0x000fc80000400000 */
[----:B------:R-:W-:-:S05]  /*2b50*/  FFMA R4, R129, R0, R4 ;  /* 0x0000000081047223 */ /* 0x000fca0000000004 */
[----:B------:R-:W-:-:S04]  /*2b60*/  F2FP.F16.F32.PACK_AB R4, RZ, R4 ;  /* 0x00000004ff04723e */ /* 0x000fc800000000ff */
[----:B------:R-:W-:Y:S01]  /*2b70*/  PRMT R3, R4, 0x7610, R3 ;  /* 0x0000761004037816 */ /* 0x000fe20000000003 */
[----:B------:R-:W-:-:S05]  /*2b80*/  @P0 IMAD.MOV.U32 R4, RZ, RZ, R154 ;  /* 0x000000ffff040224 */ /* 0x000fca00078e009a */
[----:B------:R0:W-:Y:S01]  /*2b90*/  @P0 STG.E.U16 desc[UR12][R4.64+0x22], R3 ;  /* 0x0000220304000986 */ /* 0x0001e2000c10150c */
[----:B------:R-:W-:-:S13]  /*2ba0*/  ISETP.GT.AND P0, PT, R7, 0x8, P2 ;  /* 0x000000080700780c */ /* 0x000fda0001704270 */
[----:B0-----:R-:W-:Y:S05]  /*2bb0*/  @!P0 BRA `(.L_x_40) ;  /* 0x0000000000048947 */ /* 0x001fea0003800000 */
[----:B------:R0:W5:Y:S02]  /*2bc0*/  LDG.E.LTC128B.U16 R159, desc[UR12][R10.64+0x20] ;  /* 0x0000200c0a9f7981 */ /* 0x000164000c1e1520 */
.L_x_40:
[----:B------:R-:W-:Y:S05]  /*2bd0*/  BSYNC B0 ;  /* 0x0000000000007941 */ /* 0x000fea0003800000 */
.L_x_39:
[----:B-----5:R-:W-:Y:S01]  /*2be0*/  HADD2.F32 R3, -RZ, R159.H0_H0 ;  /* 0x2000009fff037230 */ /* 0x020fe20000004100 */
[----:B------:R-:W-:Y:S01]  /*2bf0*/  BSSY B0, `(.L_x_41) ;  /* 0x000000a000007945 */ /* 0x000fe20003800000 */
[----:B------:R-:W-:Y:S02]  /*2c00*/  @P0 IMAD.MOV.U32 R4, RZ, RZ, R156 ;  /* 0x000000ffff040224 */ /* 0x000fe400078e009c */
[----:B------:R-:W-:Y:S02]  /*2c10*/  @P0 IMAD.MOV.U32 R5, RZ, RZ, R157 ;  /* 0x000000ffff050224 */ /* 0x000fe400078e009d */
[----:B------:R-:W-:-:S04]  /*2c20*/  FMUL R3, R3, R2 ;  /* 0x0000000203037220 */ /* 0x000fc80000400000 */
[----:B------:R-:W-:-:S05]  /*2c30*/  FFMA R3, R130, R0, R3 ;  /* 0x0000000082037223 */ /* 0x000fca0000000003 */
[----:B------:R-:W-:-:S05]  /*2c40*/  F2FP.F16.F32.PACK_AB R3, RZ, R3 ;  /* 0x00000003ff03723e */ /* 0x000fca00000000ff */
[----:B------:R0:W-:Y:S01]  /*2c50*/  @P0 STG.E.U16 desc[UR12][R4.64+0x20], R3 ;  /* 0x0000200304000986 */ /* 0x0001e2000c10150c */
[----:B------:R-:W-:-:S13]  /*2c60*/  ISETP.GT.AND P0, PT, R7, 0x8, P1 ;  /* 0x000000080700780c */ /* 0x000fda0000f04270 */
[----:B0-----:R-:W-:Y:S05]  /*2c70*/  @!P0 BRA `(.L_x_42) ;  /* 0x0000000000048947 */ /* 0x001fea0003800000 */
[----:B------:R0:W5:Y:S02]  /*2c80*/  LDG.E.LTC128B.U16 R159, desc[UR12][R10.64+0x22] ;  /* 0x0000220c0a9f7981 */ /* 0x000164000c1e1520 */
.L_x_42:
[----:B------:R-:W-:Y:S05]  /*2c90*/  BSYNC B0 ;  /* 0x0000000000007941 */ /* 0x000fea0003800000 */
.L_x_41:
[----:B-----5:R-:W-:Y:S01]  /*2ca0*/  HADD2.F32 R3, -RZ, R159.H0_H0 ;  /* 0x2000009fff037230 */ /* 0x020fe20000004100 */
[C---:B------:R-:W-:Y:S01]  /*2cb0*/  SHF.L.U64.HI R15, R14.reuse, 0x7, R15 ;  /* 0x000000070e0f7819 */ /* 0x040fe2000001020f */
[----:B------:R-:W-:Y:S01]  /*2cc0*/  IMAD.SHL.U32 R9, R14, 0x80, RZ ;  /* 0x000000800e097824 */ /* 0x000fe200078e00ff */
[----:B------:R-:W-:Y:S01]  /*2cd0*/  ISETP.GT.AND P2, PT, R8, 0x18, PT ;  /* 0x000000180800780c */ /* 0x000fe20003f44270 */
[----:B------:R-:W-:Y:S02]  /*2ce0*/  @P0 IMAD.MOV.U32 R12, RZ, RZ, R156 ;  /* 0x000000ffff0c0224 */ /* 0x000fe400078e009c */
[----:B------:R-:W-:Y:S01]  /*2cf0*/  FMUL R4, R3, R2 ;  /* 0x0000000203047220 */ /* 0x000fe20000400000 */
[----:B------:R-:W-:Y:S01]  /*2d00*/  @P0 IMAD.MOV.U32 R13, RZ, RZ, R157 ;  /* 0x000000ffff0d0224 */ /* 0x000fe200078e009d */
[----:B------:R-:W-:Y:S01]  /*2d10*/  LOP3.LUT R3, R9, 0x2, RZ, 0xfc, !PT ;  /* 0x0000000209037812 */ /* 0x000fe200078efcff */
[----:B------:R-:W-:Y:S01]  /*2d20*/  BSSY B0, `(.L_x_43) ;  /* 0x000000e000007945 */ /* 0x000fe20003800000 */
[----:B------:R-:W-:Y:S01]  /*2d30*/  FFMA R4, R131, R0, R4 ;  /* 0x0000000083047223 */ /* 0x000fe20000000004 */
[----:B------:R-:W-:-:S04]  /*2d40*/  LOP3.LUT R120, R120, 0xffffffbf, RZ, 0xc0, !PT ;  /* 0xffffffbf78787812 */ /* 0x000fc800078ec0ff */
[----:B------:R-:W-:Y:S02]  /*2d50*/  F2FP.F16.F32.PACK_AB R4, RZ, R4 ;  /* 0x00000004ff04723e */ /* 0x000fe400000000ff */
[----:B------:R-:W-:Y:S02]  /*2d60*/  @P2 LOP3.LUT R120, R120, 0x40, RZ, 0xfc, !PT ;  /* 0x0000004078782812 */ /* 0x000fe400078efcff */
[----:B------:R-:W-:-:S05]  /*2d70*/  PRMT R6, R4, 0x7610, R6 ;  /* 0x0000761004067816 */ /* 0x000fca0000000006 */
[----:B------:R0:W-:Y:S01]  /*2d80*/  @P0 STG.E.U16 desc[UR12][R12.64+0x22], R6 ;  /* 0x000022060c000986 */ /* 0x0001e2000c10150c */
[----:B------:R-:W-:-:S05]  /*2d90*/  IADD3 R122, P0, R3, R154, RZ ;  /* 0x0000009a037a7210 */ /* 0x000fca0007f1e0ff */
[----:B------:R-:W-:Y:S01]  /*2da0*/  IMAD.X R123, R15, 0x1, R155, P0 ;  /* 0x000000010f7b7824 */ /* 0x000fe200000e069b */
[----:B------:R-:W-:-:S05]  /*2db0*/  IADD3 R4, P0, R9, R154, RZ ;  /* 0x0000009a09047210 */ /* 0x000fca0007f1e0ff */
[----:B------:R-:W-:Y:S01]  /*2dc0*/  IMAD.X R5, R15, 0x1, R155, P0 ;  /* 0x000000010f057824 */ /* 0x000fe200000e069b */
[----:B------:R-:W-:-:S13]  /*2dd0*/  ISETP.GT.AND P0, PT, R7, RZ, P2 ;  /* 0x000000ff0700720c */ /* 0x000fda0001704270 */
[----:B0-----:R-:W-:Y:S05]  /*2de0*/  @!P0 BRA `(.L_x_44) ;  /* 0x0000000000048947 */ /* 0x001fea0003800000 */
[----:B------:R0:W5:Y:S02]  /*2df0*/  LDG.E.LTC128B.U16 R159, desc[UR12][R166.64+0x30] ;  /* 0x0000300ca69f7981 */ /* 0x000164000c1e1520 */
.L_x_44:
[----:B------:R-:W-:Y:S05]  /*2e00*/  BSYNC B0 ;  /* 0x0000000000007941 */ /* 0x000fea0003800000 */
.L_x_43:
[----:B-----5:R-:W-:Y:S01]  /*2e10*/  HADD2.F32 R13, -RZ, R159.H0_H0 ;  /* 0x2000009fff0d7230 */ /* 0x020fe20000004100 */
[----:B------:R-:W-:Y:S01]  /*2e20*/  ISETP.GT.AND P1, PT, R8, 0x19, PT ;  /* 0x000000190800780c */ /* 0x000fe20003f24270 */
[----:B------:R-:W-:Y:S01]  /*2e30*/  @P0 IMAD.MOV.U32 R12, RZ, RZ, R154 ;  /* 0x000000ffff0c0224 */ /* 0x000fe200078e009a */
[----:B------:R-:W-:Y:S01]  /*2e40*/  LOP3.LUT R120, R120, 0xffffff7f, RZ, 0xc0, !PT ;  /* 0xffffff7f78787812 */ /* 0x000fe200078ec0ff */
[----:B------:R-:W-:Y:S01]  /*2e50*/  BSSY B0, `(.L_x_45) ;  /* 0x000000b000007945 */ /* 0x000fe20003800000 */
[----:B------:R-:W-:-:S04]  /*2e60*/  FMUL R13, R13, R2 ;  /* 0x000000020d0d7220 */ /* 0x000fc80000400000 */
[----:B------:R-:W-:-:S05]  /*2e70*/  FFMA R13, R132, R0, R13 ;  /* 0x00000000840d7223 */ /* 0x000fca000000000d */
[----:B------:R-:W-:Y:S02]  /*2e80*/  F2FP.F16.F32.PACK_AB R13, RZ, R13 ;  /* 0x0000000dff0d723e */ /* 0x000fe400000000ff */
[----:B------:R-:W-:Y:S02]  /*2e90*/  @P1 LOP3.LUT R120, R120, 0x80, RZ, 0xfc, !PT ;  /* 0x0000008078781812 */ /* 0x000fe400078efcff */
[----:B------:R-:W-:Y:S01]  /*2ea0*/  PRMT R6, R13, 0x7610, R6 ;  /* 0x000076100d067816 */ /* 0x000fe20000000006 */
[----:B------:R-:W-:-:S05]  /*2eb0*/  @P0 IMAD.MOV.U32 R13, RZ, RZ, R155 ;  /* 0x000000ffff0d0224 */ /* 0x000fca00078e009b */
[----:B------:R0:W-:Y:S01]  /*2ec0*/  @P0 STG.E.U16 desc[UR12][R12.64+0x30], R6 ;  /* 0x000030060c000986 */ /* 0x0001e2000c10150c */
[----:B------:R-:W-:-:S13]  /*2ed0*/  ISETP.GT.AND P0, PT, R7, RZ, P1 ;  /* 0x000000ff0700720c */ /* 0x000fda0000f04270 */
[----:B0-----:R-:W-:Y:S05]  /*2ee0*/  @!P0 BRA `(.L_x_46) ;  /* 0x0000000000048947 */ /* 0x001fea0003800000 */
[----:B------:R0:W5:Y:S02]  /*2ef0*/  LDG.E.LTC128B.U16 R159, desc[UR12][R166.64+0x32] ;  /* 0x0000320ca69f7981 */ /* 0x000164000c1e1520 */
.L_x_46:
[----:B------:R-:W-:Y:S05]  /*2f00*/  BSYNC B0 ;  /* 0x0000000000007941 */ /* 0x000fea0003800000 */
.L_x_45:
[----:B-----5:R-:W-:Y:S01]  /*2f10*/  HADD2.F32 R13, -RZ, R159.H0_H0 ;  /* 0x2000009fff0d7230 */ /* 0x020fe20000004100 */
[----:B------:R-:W-:Y:S01]  /*2f20*/  BSSY B0, `(.L_x_47) ;  /* 0x000000a000007945 */ /* 0x000fe20003800000 */
[----:B------:R-:W-:-:S03]  /*2f30*/  @P0 IMAD.MOV.U32 R12, RZ, RZ, R154 ;  /* 0x000000ffff0c0224 */ /* 0x000fc600078e009a */
[----:B------:R-:W-:Y:S01]  /*2f40*/  FMUL R6, R13, R2 ;  /* 0x000000020d067220 */ /* 0x000fe20000400000 */
[----:B------:R-:W-:-:S03]  /*2f50*/  @P0 IMAD.MOV.U32 R13, RZ, RZ, R155 ;  /* 0x000000ffff0d0224 */ /* 0x000fc600078e009b */
[----:B------:R-:W-:-:S05]  /*2f60*/  FFMA R6, R133, R0, R6 ;  /* 0x0000000085067223 */ /* 0x000fca0000000006 */
[----:B------:R-:W-:-:S05]  /*2f70*/  F2FP.F16.F32.PACK_AB R6, RZ, R6 ;  /* 0x00000006ff06723e */ /* 0x000fca00000000ff */
[----:B------:R0:W-:Y:S01]  /*2f80*/  @P0 STG.E.U16 desc[UR12][R12.64+0x32], R6 ;  /* 0x000032060c000986 */ /* 0x0001e2000c10150c */
[----:B------:R-:W-:-:S13]  /*2f90*/  ISETP.GT.AND P0, PT, R7, 0x8, P2 ;  /* 0x000000080700780c */ /* 0x000fda0001704270 */
[----:B0-----:R-:W-:Y:S05]  /*2fa0*/  @!P0 BRA `(.L_x_48) ;  /* 0x0000000000048947 */ /* 0x001fea0003800000 */
[----:B------:R0:W5:Y:S02]  /*2fb0*/  LDG.E.LTC128B.U16 R159, desc[UR12][R10.64+0x30] ;  /* 0x0000300c0a9f7981 */ /* 0x000164000c1e1520 */
.L_x_48:
[----:B------:R-:W-:Y:S05]  /*2fc0*/  BSYNC B0 ;  /* 0x0000000000007941 */ /* 0x000fea0003800000 */
.L_x_47:
        /* <DEDUP_REMOVED lines=12> */
.L_x_50:
[----:B------:R-:W-:Y:S05]  /*3090*/  BSYNC B0 ;  /* 0x0000000000007941 */ /* 0x000fea0003800000 */
.L_x_49:
[----:B-----5:R-:W-:Y:S01]  /*30a0*/  HADD2.F32 R13, -RZ, R159.H0_H0 ;  /* 0x2000009fff0d7230 */ /* 0x020fe20000004100 */
[----:B------:R-:W-:Y:S01]  /*30b0*/  ISETP.GT.AND P2, PT, R8, 0x20, PT ;  /* 0x000000200800780c */ /* 0x000fe20003f44270 */
[----:B------:R-:W-:Y:S01]  /*30c0*/  @P0 IMAD.MOV.U32 R12, RZ, RZ, R156 ;  /* 0x000000ffff0c0224 */ /* 0x000fe200078e009c */
[----:B------:R-:W-:Y:S01]  /*30d0*/  LOP3.LUT R120, R120, 0xfffffeff, RZ, 0xc0, !PT ;  /* 0xfffffeff78787812 */ /* 0x000fe200078ec0ff */
[----:B------:R-:W-:Y:S01]  /*30e0*/  BSSY B0, `(.L_x_51) ;  /* 0x000000a000007945 */ /* 0x000fe20003800000 */
[----:B------:R-:W-:Y:S01]  /*30f0*/  FMUL R6, R13, R2 ;  /* 0x000000020d067220 */ /* 0x000fe20000400000 */
[----:B------:R-:W-:-:S03]  /*3100*/  @P0 IMAD.MOV.U32 R13, RZ, RZ, R157 ;  /* 0x000000ffff0d0224 */ /* 0x000fc600078e009d */
[----:B------:R-:W-:-:S05]  /*3110*/  FFMA R6, R135, R0, R6 ;  /* 0x0000000087067223 */ /* 0x000fca0000000006 */
[----:B------:R-:W-:Y:S02]  /*3120*/  F2FP.F16.F32.PACK_AB R6, RZ, R6 ;  /* 0x00000006ff06723e */ /* 0x000fe400000000ff */
[----:B------:R-:W-:-:S03]  /*3130*/  @P2 LOP3.LUT R120, R120, 0x100, RZ, 0xfc, !PT ;  /* 0x0000010078782812 */ /* 0x000fc600078efcff */
[----:B------:R0:W-:Y:S01]  /*3140*/  @P0 STG.E.U16 desc[UR12][R12.64+0x32], R6 ;  /* 0x000032060c000986 */ /* 0x0001e2000c10150c */
[----:B------:R-:W-:-:S13]  /*3150*/  ISETP.GT.AND P0, PT, R7, RZ, P2 ;  /* 0x000000ff0700720c */ /* 0x000fda0001704270 */
[----:B0-----:R-:W-:Y:S05]  /*3160*/  @!P0 BRA `(.L_x_52) ;  /* 0x0000000000048947 */ /* 0x001fea0003800000 */
[----:B------:R0:W5:Y:S02]  /*3170*/  LDG.E.LTC128B.U16 R159, desc[UR12][R166.64+0x40] ;  /* 0x0000400ca69f7981 */ /* 0x000164000c1e1520 */
.L_x_52:
[----:B------:R-:W-:Y:S05]  /*3180*/  BSYNC B0 ;  /* 0x0000000000007941 */ /* 0x000fea0003800000 */
.L_x_51:
        /* <DEDUP_REMOVED lines=15> */
.L_x_54:
[----:B------:R-:W-:Y:S05]  /*3280*/  BSYNC B0 ;  /* 0x0000000000007941 */ /* 0x000fea0003800000 */
.L_x_53:
        /* <DEDUP_REMOVED lines=11> */
.L_x_56:
[----:B------:R-:W-:Y:S05]  /*3340*/  BSYNC B0 ;  /* 0x0000000000007941 */ /* 0x000fea0003800000 */
.L_x_55:
        /* <DEDUP_REMOVED lines=12> */
.L_x_58:
[----:B------:R-:W-:Y:S05]  /*3410*/  BSYNC B0 ;  /* 0x0000000000007941 */ /* 0x000fea0003800000 */
.L_x_57:
        /* <DEDUP_REMOVED lines=14> */
.L_x_60:
[----:B------:R-:W-:Y:S05]  /*3500*/  BSYNC B0 ;  /* 0x0000000000007941 */ /* 0x000fea0003800000 */
.L_x_59:
        /* <DEDUP_REMOVED lines=15> */
.L_x_62:
[----:B------:R-:W-:Y:S05]  /*3600*/  BSYNC B0 ;  /* 0x0000000000007941 */ /* 0x000fea0003800000 */
.L_x_61:
        /* <DEDUP_REMOVED lines=11> */
.L_x_64:
[----:B------:R-:W-:Y:S05]  /*36c0*/  BSYNC B0 ;  /* 0x0000000000007941 */ /* 0x000fea0003800000 */
.L_x_63:
        /* <DEDUP_REMOVED lines=12> */
.L_x_66:
[----:B------:R-:W-:Y:S05]  /*3790*/  BSYNC B0 ;  /* 0x0000000000007941 */ /* 0x000fea0003800000 */
.L_x_65:
[----:B-----5:R-:W-:Y:S01]  /*37a0*/  HADD2.F32 R13, -RZ, R159.H0_H0 ;  /* 0x2000009fff0d7230 */ /* 0x020fe20000004100 */
[----:B------:R-:W-:Y:S01]  /*37b0*/  ISETP.GT.AND P3, PT, R8, 0x30, PT ;  /* 0x000000300800780c */ /* 0x000fe20003f64270 */
[----:B------:R-:W-:Y:S01]  /*37c0*/  @P0 IMAD.MOV.U32 R12, RZ, RZ, R156 ;  /* 0x000000ffff0c0224 */ /* 0x000fe200078e009c */
[----:B------:R-:W-:Y:S02]  /*37d0*/  BSSY B0, `(.L_x_67) ;  /* 0x0000009000007945 */ /* 0x000fe40003800000 */
[----:B------:R-:W-:Y:S01]  /*37e0*/  FMUL R6, R13, R2 ;  /* 0x000000020d067220 */ /* 0x000fe20000400000 */
[----:B------:R-:W-:-:S03]  /*37f0*/  @P0 IMAD.MOV.U32 R13, RZ, RZ, R157 ;  /* 0x000000ffff0d0224 */ /* 0x000fc600078e009d */
[----:B------:R-:W-:-:S05]  /*3800*/  FFMA R6, R143, R0, R6 ;  /* 0x000000008f067223 */ /* 0x000fca0000000006 */
[----:B------:R-:W-:-:S05]  /*3810*/  F2FP.F16.F32.PACK_AB R6, RZ, R6 ;  /* 0x00000006ff06723e */ /* 0x000fca00000000ff */
[----:B------:R0:W-:Y:S01]  /*3820*/  @P0 STG.E.U16 desc[UR12][R12.64+0x52], R6 ;  /* 0x000052060c000986 */ /* 0x0001e2000c10150c */
[----:B------:R-:W-:-:S13]  /*3830*/  ISETP.GT.AND P0, PT, R7, RZ, P3 ;  /* 0x000000ff0700720c */ /* 0x000fda0001f04270 */
[----:B0-----:R-:W-:Y:S05]  /*3840*/  @!P0 BRA `(.L_x_68) ;  /* 0x0000000000048947 */ /* 0x001fea0003800000 */
[----:B------:R0:W5:Y:S02]  /*3850*/  LDG.E.LTC128B.U16 R159, desc[UR12][R166.64+0x60] ;  /* 0x0000600ca69f7981 */ /* 0x000164000c1e1520 */
.L_x_68:
[----:B------:R-:W-:Y:S05]  /*3860*/  BSYNC B0 ;  /* 0x0000000000007941 */ /* 0x000fea0003800000 */
.L_x_67:
[----:B-----5:R-:W-:Y:S01]  /*3870*/  HADD2.F32 R13, -RZ, R159.H0_H0 ;  /* 0x2000009fff0d7230 */ /* 0x020fe20000004100 */
[----:B------:R-:W-:Y:S01]  /*3880*/  ISETP.GT.AND P2, PT, R8, 0x31, PT ;  /* 0x000000310800780c */ /* 0x000fe20003f44270 */
        /* <DEDUP_REMOVED lines=8> */
[----:B------:R-:W-:-:S13]  /*3910*/  ISETP.GT.AND P0, PT, R7, RZ, P2 ;  /* 0x000000ff0700720c */ /* 0x000fda0001704270 */
[----:B0-----:R-:W-:Y:S05]  /*3920*/  @!P0 BRA `(.L_x_70) ;  /* 0x0000000000048947 */ /* 0x001fea0003800000 */
[----:B------:R0:W5:Y:S02]  /*3930*/  LDG.E.LTC128B.U16 R159, desc[UR12][R166.64+0x62] ;  /* 0x0000620ca69f7981 */ /* 0x000164000c1e1520 */
.L_x_70:
[----:B------:R-:W-:Y:S05]  /*3940*/  BSYNC B0 ;  /* 0x0000000000007941 */ /* 0x000fea0003800000 */
.L_x_69:
        /* <DEDUP_REMOVED lines=11> */
.L_x_72:
[----:B------:R-:W-:Y:S05]  /*3a00*/  BSYNC B0 ;  /* 0x0000000000007941 */ /* 0x000fea0003800000 */
.L_x_71:
        /* <DEDUP_REMOVED lines=12> */
.L_x_74:
[----:B------:R-:W-:Y:S05]  /*3ad0*/  BSYNC B0 ;  /* 0x0000000000007941 */ /* 0x000fea0003800000 */
.L_x_73:
        /* <DEDUP_REMOVED lines=12> */
.L_x_76:
[----:B------:R-:W-:Y:S05]  /*3ba0*/  BSYNC B0 ;  /* 0x0000000000007941 */ /* 0x000fea0003800000 */
.L_x_75:
        /* <DEDUP_REMOVED lines=9> */
[----:B------:R-:W-:-:S04]  /*3c40*/  ISETP.GT.AND P0, PT, R8, 0x39, PT ;  /* 0x000000390800780c */ /* 0x000fc80003f04270 */
[----:B------:R-:W-:-:S13]  /*3c50*/  ISETP.GT.AND P5, PT, R7, RZ, P0 ;  /* 0x000000ff0700720c */ /* 0x000fda00007a4270 */
[----:B0-----:R-:W-:Y:S05]  /*3c60*/  @!P5 BRA `(.L_x_78) ;  /* 0x000000000004d947 */ /* 0x001fea0003800000 */
[----:B------:R0:W5:Y:S02]  /*3c70*/  LDG.E.LTC128B.U16 R159, desc[UR12][R166.64+0x72] ;  /* 0x0000720ca69f7981 */ /* 0x000164000c1e1520 */
.L_x_78:
[----:B------:R-:W-:Y:S05]  /*3c80*/  BSYNC B0 ;  /* 0x0000000000007941 */ /* 0x000fea0003800000 */
.L_x_77:
        /* <DEDUP_REMOVED lines=11> */
.L_x_80:
[----:B------:R-:W-:Y:S05]  /*3d40*/  BSYNC B0 ;  /* 0x0000000000007941 */ /* 0x000fea0003800000 */
.L_x_79:
        /* <DEDUP_REMOVED lines=12> */
.L_x_82:
[----:B------:R-:W-:Y:S05]  /*3e10*/  BSYNC B0 ;  /* 0x0000000000007941 */ /* 0x000fea0003800000 */
.L_x_81:
[----:B0--3-5:R-:W-:Y:S01]  /*3e20*/  HADD2.F32 R11, -RZ, R159.H0_H0 ;  /* 0x2000009fff0b7230 */ /* 0x029fe20000004100 */
[----:B------:R-:W-:Y:S01]  /*3e30*/  LOP3.LUT R121, R9, 0x10, RZ, 0xfc, !PT ;  /* 0x0000001009797812 */ /* 0x000fe200078efcff */
[----:B------:R-:W-:Y:S01]  /*3e40*/  @P5 IMAD.MOV.U32 R12, RZ, RZ, R156 ;  /* 0x000000ffff0c5224 */ /* 0x000fe200078e009c */
[----:B------:R-:W-:Y:S01]  /*3e50*/  USHF.L.U32 UR22, UR4, 0x7, URZ ;  /* 0x0000000704167899 */ /* 0x000fe2000800063f */
[----:B------:R-:W-:Y:S02]  /*3e60*/  @P5 IMAD.MOV.U32 R13, RZ, RZ, R157 ;  /* 0x000000ffff0d5224 */ /* 0x000fe400078e009d */
[----:B------:R-:W-:Y:S01]  /*3e70*/  FMUL R6, R11, R2 ;  /* 0x000000020b067220 */ /* 0x000fe20000400000 */
[----:B------:R-:W-:-:S03]  /*3e80*/  USHF.L.U64.HI UR4, UR4, 0x7, UR5 ;  /* 0x0000000704047899 */ /* 0x000fc60008010205 */
[----:B------:R-:W-:-:S05]  /*3e90*/  FFMA R6, R151, R0, R6 ;  /* 0x0000000097067223 */ /* 0x000fca0000000006 */
[----:B------:R-:W-:-:S05]  /*3ea0*/  F2FP.F16.F32.PACK_AB R6, RZ, R6 ;  /* 0x00000006ff06723e */ /* 0x000fca00000000ff */
[----:B------:R0:W-:Y:S01]  /*3eb0*/  @P5 STG.E.U16 desc[UR12][R12.64+0x72], R6 ;  /* 0x000072060c005986 */ /* 0x0001e2000c10150c */
[----:B------:R-:W-:-:S05]  /*3ec0*/  IADD3 R124, P5, R121, R154, RZ ;  /* 0x0000009a797c7210 */ /* 0x000fca0007fbe0ff */
[----:B------:R-:W-:Y:S01]  /*3ed0*/  IMAD.X R125, R15, 0x1, R155, P5 ;  /* 0x000000010f7d7824 */ /* 0x000fe200028e069b */
[----:B------:R-:W-:-:S04]  /*3ee0*/  IADD3 R10, P5, R20, UR22, RZ ;  /* 0x00000016140a7c10 */ /* 0x000fc8000ffbe0ff */
[----:B------:R-:W-:Y:S02]  /*3ef0*/  IADD3.X R11, R21, UR4, RZ, P5, !PT ;  /* 0x00000004150b7c10 */ /* 0x000fe4000affe4ff */
[----:B------:R-:W-:-:S13]  /*3f00*/  ISETP.GT.AND P5, PT, R7, 0x40, P4 ;  /* 0x000000400700780c */ /* 0x000fda00027a4270 */
[----:B------:R-:W0:Y:S01]  /*3f10*/  @P5 LDG.E.LTC128B.U16 R159, desc[UR12][R10.64] ;  /* 0x0000000c0a9f5981 */ /* 0x000e22000c1e1520 */
[----:B------:R-:W-:Y:S01]  /*3f20*/  LOP3.LUT R23, R9, 0x12, RZ, 0xfc, !PT ;  /* 0x0000001209177812 */ /* 0x000fe200078efcff */
[----:B------:R-:W-:Y:S01]  /*3f30*/  ULOP3.LUT UR21, UR22, 0x2, URZ, 0xfc, !UPT ;  /* 0x0000000216157892 */ /* 0x000fe2000f8efc3f */
[----:B0-----:R-:W-:-:S05]  /*3f40*/  HADD2.F32 R13, -RZ, R159.H0_H0 ;  /* 0x2000009fff0d7230 */ /* 0x001fca0000004100 */
[----:B------:R-:W-:-:S04]  /*3f50*/  FMUL R13, R13, R2 ;  /* 0x000000020d0d7220 */ /* 0x000fc80000400000 */
[----:B------:R-:W-:-:S05]  /*3f60*/  FFMA R13, R88, R0, R13 ;  /* 0x00000000580d7223 */ /* 0x000fca000000000d */
[----:B------:R-:W-:-:S04]  /*3f70*/  F2FP.F16.F32.PACK_AB R13, RZ, R13 ;  /* 0x0000000dff0d723e */ /* 0x000fc800000000ff */
[----:B------:R-:W-:-:S05]  /*3f80*/  PRMT R8, R13, 0x7610, R8 ;  /* 0x000076100d087816 */ /* 0x000fca0000000008 */
[----:B------:R0:W-:Y:S01]  /*3f90*/  @P5 STG.E.U16 desc[UR12][R4.64], R8 ;  /* 0x0000000804005986 */ /* 0x0001e2000c10150c */
[----:B------:R-:W-:-:S05]  /*3fa0*/  IADD3 R126, P5, R23, R154, RZ ;  /* 0x0000009a177e7210 */ /* 0x000fca0007fbe0ff */
[----:B------:R-:W-:Y:S01]  /*3fb0*/  IMAD.X R127, R15, 0x1, R155, P5 ;  /* 0x000000010f7f7824 */ /* 0x000fe200028e069b */
[----:B------:R-:W-:-:S04]  /*3fc0*/  IADD3 R128, P5, R20, UR21, RZ ;  /* 0x0000001514807c10 */ /* 0x000fc8000ffbe0ff */
[----:B------:R-:W-:Y:S02]  /*3fd0*/  IADD3.X R129, R21, UR4, RZ, P5, !PT ;  /* 0x0000000415817c10 */ /* 0x000fe4000affe4ff */
[----:B------:R-:W-:-:S13]  /*3fe0*/  ISETP.GT.AND P5, PT, R7, 0x40, P6 ;  /* 0x000000400700780c */ /* 0x000fda00037a4270 */
[----:B------:R-:W3:Y:S01]  /*3ff0*/  @P5 LDG.E.LTC128B.U16 R159, desc[UR12][R128.64] ;  /* 0x0000000c809f5981 */ /* 0x000ee2000c1e1520 */
[----:B------:R-:W-:Y:S01]  /*4000*/  BSSY B0, `(.L_x_83) ;  /* 0x000000d000007945 */ /* 0x000fe20003800000 */
[----:B---3--:R-:W-:-:S05]  /*4010*/  HADD2.F32 R13, -RZ, R159.H0_H0 ;  /* 0x2000009fff0d7230 */ /* 0x008fca0000004100 */
[----:B------:R-:W-:-:S04]  /*4020*/  FMUL R6, R13, R2 ;  /* 0x000000020d067220 */ /* 0x000fc80000400000 */
        /* <DEDUP_REMOVED lines=8> */
[----:B0-----:R-:W-:Y:S05]  /*40b0*/  @!P5 BRA `(.L_x_84) ;  /* 0x000000000004d947 */ /* 0x001fea0003800000 */
[----:B------:R0:W5:Y:S02]  /*40c0*/  LDG.E.LTC128B.U16 R159, desc[UR12][R12.64] ;  /* 0x0000000c0c9f7981 */ /* 0x000164000c1e1520 */
.L_x_84:
[----:B------:R-:W-:Y:S05]  /*40d0*/  BSYNC B0 ;  /* 0x0000000000007941 */ /* 0x000fea0003800000 */
.L_x_83:
[----:B-----5:R-:W-:Y:S01]  /*40e0*/  HADD2.F32 R89, -RZ, R159.H0_H0 ;  /* 0x2000009fff597230 */ /* 0x020fe20000004100 */
[----:B------:R-:W-:Y:S01]  /*40f0*/  BSSY B0, `(.L_x_85) ;  /* 0x000000d000007945 */ /* 0x000fe20003800000 */
[----:B------:R-:W-:-:S03]  /*4100*/  PRMT R88, R159, 0x7610, R88 ;  /* 0x000076109f587816 */ /* 0x000fc60000000058 */
[----:B------:R-:W-:-:S04]  /*4110*/  FMUL R89, R89, R2 ;  /* 0x0000000259597220 */ /* 0x000fc80000400000 */
[----:B------:R-:W-:-:S05]  /*4120*/  FFMA R89, R90, R0, R89 ;  /* 0x000000005a597223 */ /* 0x000fca0000000059 */
[----:B------:R-:W-:-:S05]  /*4130*/  F2FP.F16.F32.PACK_AB R89, RZ, R89 ;  /* 0x00000059ff59723e */ /* 0x000fca00000000ff */
[----:B------:R3:W-:Y:S01]  /*4140*/  @P5 STG.E.U16 desc[UR12][R18.64], R89 ;  /* 0x0000005912005986 */ /* 0x0007e2000c10150c */
[----:B------:R-:W-:-:S05]  /*4150*/  IADD3 R128, P5, R3, R156, RZ ;  /* 0x0000009c03807210 */ /* 0x000fca0007fbe0ff */
[----:B------:R-:W-:Y:S01]  /*4160*/  IMAD.X R129, R15, 0x1, R157, P5 ;  /* 0x000000010f817824 */ /* 0x000fe200028e069d */
[----:B------:R-:W-:-:S13]  /*4170*/  ISETP.GT.AND P5, PT, R7, 0x48, P6 ;  /* 0x000000480700780c */ /* 0x000fda00037a4270 */
[----:B---3--:R-:W-:Y:S05]  /*4180*/  @!P5 BRA `(.L_x_86) ;  /* 0x00000000000cd947 */ /* 0x008fea0003800000 */
[----:B------:R-:W-:-:S04]  /*4190*/  IADD3 R88, P6, R16, UR21, RZ ;  /* 0x0000001510587c10 */ /* 0x000fc8000ffde0ff */
[----:B------:R-:W-:-:S05]  /*41a0*/  IADD3.X R89, R17, UR4, RZ, P6, !PT ;  /* 0x0000000411597c10 */ /* 0x000fca000b7fe4ff */
[----:B------:R3:W5:Y:S04]  /*41b0*/  LDG.E.LTC128B.U16 R88, desc[UR12][R88.64] ;  /* 0x0000000c58587981 */ /* 0x000768000c1e1520 */
.L_x_86:
[----:B------:R-:W-:Y:S05]  /*41c0*/  BSYNC B0 ;  /* 0x0000000000007941 */ /* 0x000fea0003800000 */
.L_x_85:
[----:B---3-5:R-:W-:Y:S01]  /*41d0*/  HADD2.F32 R89, -RZ, R88.H0_H0 ;  /* 0x20000058ff597230 */ /* 0x028fe20000004100 */
[----:B------:R-:W-:Y:S01]  /*41e0*/  ULOP3.LUT UR20, UR22, 0x10, URZ, 0xfc, !UPT ;  /* 0x0000001016147892 */ /* 0x000fe2000f8efc3f */
[----:B------:R-:W-:-:S03]  /*41f0*/  LOP3.LUT P6, RZ, R120, 0x4, RZ, 0xc0, !PT ;  /* 0x0000000478ff7812 */ /* 0x000fc600078cc0ff */
[----:B------:R-:W-:Y:S01]  /*4200*/  FMUL R6, R89, R2 ;  /* 0x0000000259067220 */ /* 0x000fe20000400000 */
[----:B------:R-:W-:-:S03]  /*4210*/  LOP3.LUT R89, R9, 0x20, RZ, 0xfc, !PT ;  /* 0x0000002009597812 */ /* 0x000fc600078efcff */
        /* <DEDUP_REMOVED lines=8> */
[----:B------:R-:W2:Y:S01]  /*42a0*/  @P5 LDG.E.LTC128B.U16 R88, desc[UR12][R130.64] ;  /* 0x0000000c82585981 */ /* 0x000ea2000c1e1520 */
[----:B------:R-:W-:Y:S01]  /*42b0*/  ULOP3.LUT UR19, UR22, 0x12, URZ, 0xfc, !UPT ;  /* 0x0000001216137892 */ /* 0x000fe2000f8efc3f */
[----:B--2---:R-:W-:-:S05]  /*42c0*/  HADD2.F32 R91, -RZ, R88.H0_H0 ;  /* 0x20000058ff5b7230 */ /* 0x004fca0000004100 */
[----:B------:R-:W-:-:S04]  /*42d0*/  FMUL R91, R91, R2 ;  /* 0x000000025b5b7220 */ /* 0x000fc80000400000 */
[----:B------:R-:W-:-:S05]  /*42e0*/  FFMA R91, R92, R0, R91 ;  /* 0x000000005c5b7223 */ /* 0x000fca000000005b */
[----:B------:R-:W-:-:S04]  /*42f0*/  F2FP.F16.F32.PACK_AB R91, RZ, R91 ;  /* 0x0000005bff5b723e */ /* 0x000fc800000000ff */
[----:B------:R-:W-:Y:S02]  /*4300*/  PRMT R8, R91, 0x7610, R8 ;  /* 0x000076105b087816 */ /* 0x000fe40000000008 */
[----:B------:R-:W-:-:S03]  /*4310*/  LOP3.LUT R91, R9, 0x22, RZ, 0xfc, !PT ;  /* 0x00000022095b7812 */ /* 0x000fc600078efcff */
[----:B------:R2:W-:Y:S01]  /*4320*/  @P5 STG.E.U16 desc[UR12][R124.64], R8 ;  /* 0x000000087c005986 */ /* 0x0005e2000c10150c */
[----:B---3--:R-:W-:-:S05]  /*4330*/  IADD3 R128, P5, R91, R154, RZ ;  /* 0x0000009a5b807210 */ /* 0x008fca0007fbe0ff */
[----:B------:R-:W-:Y:S01]  /*4340*/  IMAD.X R129, R15, 0x1, R155, P5 ;  /* 0x000000010f817824 */ /* 0x000fe200028e069b */
[----:B------:R-:W-:-:S04]  /*4350*/  IADD3 R130, P5, R20, UR19, RZ ;  /* 0x0000001314827c10 */ /* 0x000fc8000ffbe0ff */
[----:B------:R-:W-:Y:S02]  /*4360*/  IADD3.X R131, R21, UR4, RZ, P5, !PT ;  /* 0x0000000415837c10 */ /* 0x000fe4000affe4ff */
[----:B------:R-:W-:-:S04]  /*4370*/  LOP3.LUT P5, RZ, R120, 0x8, RZ, 0xc0, !PT ;  /* 0x0000000878ff7812 */ /* 0x000fc800078ac0ff */
        /* <DEDUP_REMOVED lines=8> */
[----:B--2---:R-:W-:-:S05]  /*4400*/  IADD3 R124, P5, R121, R156, RZ ;  /* 0x0000009c797c7210 */ /* 0x004fca0007fbe0ff */
[----:B------:R-:W-:Y:S01]  /*4410*/  IMAD.X R125, R15, 0x1, R157, P5 ;  /* 0x000000010f7d7824 */ /* 0x000fe200028e069d */
[----:B------:R-:W-:-:S13]  /*4420*/  ISETP.GT.AND P5, PT, R7, 0x48, P6 ;  /* 0x000000480700780c */ /* 0x000fda00037a4270 */
[----:B---3--:R-:W-:Y:S05]  /*4430*/  @!P5 BRA `(.L_x_88) ;  /* 0x00000000000cd947 */ /* 0x008fea0003800000 */
[----:B------:R-:W-:-:S04]  /*4440*/  IADD3 R92, P6, R16, UR20, RZ ;  /* 0x00000014105c7c10 */ /* 0x000fc8000ffde0ff */
[----:B------:R-:W-:-:S05]  /*4450*/  IADD3.X R93, R17, UR4, RZ, P6, !PT ;  /* 0x00000004115d7c10 */ /* 0x000fca000b7fe4ff */
[----:B------:R2:W5:Y:S04]  /*4460*/  LDG.E.LTC128B.U16 R88, desc[UR12][R92.64] ;  /* 0x0000000c5c587981 */ /* 0x000568000c1e1520 */
.L_x_88:
[----:B------:R-:W-:Y:S05]  /*4470*/  BSYNC B0 ;  /* 0x0000000000007941 */ /* 0x000fea0003800000 */
.L_x_87:
[----:B--2--5:R-:W-:Y:S01]  /*4480*/  HADD2.F32 R93, -RZ, R88.H0_H0 ;  /* 0x20000058ff5d7230 */ /* 0x024fe20000004100 */
[----:B------:R-:W-:Y:S01]  /*4490*/  LOP3.LUT P6, RZ, R120, 0x8, RZ, 0xc0, !PT ;  /* 0x0000000878ff7812 */ /* 0x000fe200078cc0ff */
[----:B------:R-:W-:Y:S03]  /*44a0*/  BSSY B0, `(.L_x_89) ;  /* 0x000000c000007945 */ /* 0x000fe60003800000 */
[----:B------:R-:W-:-:S04]  /*44b0*/  FMUL R93, R93, R2 ;  /* 0x000000025d5d7220 */ /* 0x000fc80000400000 */
[----:B------:R-:W-:-:S05]  /*44c0*/  FFMA R93, R94, R0, R93 ;  /* 0x000000005e5d7223 */ /* 0x000fca000000005d */
[----:B------:R-:W-:-:S05]  /*44d0*/  F2FP.F16.F32.PACK_AB R93, RZ, R93 ;  /* 0x0000005dff5d723e */ /* 0x000fca00000000ff */
[----:B------:R2:W-:Y:S01]  /*44e0*/  @P5 STG.E.U16 desc[UR12][R124.64], R93 ;  /* 0x0000005d7c005986 */ /* 0x0005e2000c10150c */
[----:B------:R-:W-:-:S05]  /*44f0*/  IADD3 R126, P5, R23, R156, RZ ;  /* 0x0000009c177e7210 */ /* 0x000fca0007fbe0ff */
[----:B------:R-:W-:Y:S01]  /*4500*/  IMAD.X R127, R15, 0x1, R157, P5 ;  /* 0x000000010f7f7824 */ /* 0x000fe200028e069d */
[----:B------:R-:W-:-:S13]  /*4510*/  ISETP.GT.AND P5, PT, R7, 0x48, P6 ;  /* 0x000000480700780c */ /* 0x000fda00037a4270 */
[----:B--2---:R-:W-:Y:S05]  /*4520*/  @!P5 BRA `(.L_x_90) ;  /* 0x00000000000cd947 */ /* 0x004fea0003800000 */
[----:B------:R-:W-:-:S04]  /*4530*/  IADD3 R92, P6, R16, UR19, RZ ;  /* 0x00000013105c7c10 */ /* 0x000fc8000ffde0ff */
[----:B------:R-:W-:-:S05]  /*4540*/  IADD3.X R93, R17, UR4, RZ, P6, !PT ;  /* 0x00000004115d7c10 */ /* 0x000fca000b7fe4ff */
[----:B------:R2:W5:Y:S04]  /*4550*/  LDG.E.LTC128B.U16 R88, desc[UR12][R92.64] ;  /* 0x0000000c5c587981 */ /* 0x000568000c1e1520 */
.L_x_90:
[----:B------:R-:W-:Y:S05]  /*4560*/  BSYNC B0 ;  /* 0x0000000000007941 */ /* 0x000fea0003800000 */
.L_x_89:
[----:B--2--5:R-:W-:Y:S01]  /*4570*/  HADD2.F32 R93, -RZ, R88.H0_H0 ;  /* 0x20000058ff5d7230 */ /* 0x024fe20000004100 */
        /* <DEDUP_REMOVED lines=12> */
[----:B------:R-:W3:Y:S01]  /*4640*/  @P5 LDG.E.LTC128B.U16 R88, desc[UR12][R130.64] ;  /* 0x0000000c82585981 */ /* 0x000ee2000c1e1520 */
[----:B------:R-:W-:Y:S01]  /*4650*/  ULOP3.LUT UR17, UR22, 0x22, URZ, 0xfc, !UPT ;  /* 0x0000002216117892 */ /* 0x000fe2000f8efc3f */
[----:B---3--:R-:W-:-:S05]  /*4660*/  HADD2.F32 R95, -RZ, R88.H0_H0 ;  /* 0x20000058ff5f7230 */ /* 0x008fca0000004100 */
[----:B------:R-:W-:-:S04]  /*4670*/  FMUL R95, R95, R2 ;  /* 0x000000025f5f7220 */ /* 0x000fc80000400000 */
[----:B------:R-:W-:-:S05]  /*4680*/  FFMA R95, R96, R0, R95 ;  /* 0x00000000605f7223 */ /* 0x000fca000000005f */
[----:B------:R-:W-:-:S04]  /*4690*/  F2FP.F16.F32.PACK_AB R95, RZ, R95 ;  /* 0x0000005fff5f723e */ /* 0x000fc800000000ff */
[----:B------:R-:W-:Y:S02]  /*46a0*/  PRMT R8, R95, 0x7610, R8 ;  /* 0x000076105f087816 */ /* 0x000fe40000000008 */
[----:B------:R-:W-:-:S03]  /*46b0*/  LOP3.LUT R95, R9, 0x32, RZ, 0xfc, !PT ;  /* 0x00000032095f7812 */ /* 0x000fc600078efcff */
[----:B------:R3:W-:Y:S01]  /*46c0*/  @P5 STG.E.U16 desc[UR12][R122.64], R8 ;  /* 0x000000087a005986 */ /* 0x0007e2000c10150c */
[----:B--2---:R-:W-:-:S05]  /*46d0*/  IADD3 R126, P5, R95, R154, RZ ;  /* 0x0000009a5f7e7210 */ /* 0x004fca0007fbe0ff */
[----:B------:R-:W-:Y:S01]  /*46e0*/  IMAD.X R127, R15, 0x1, R155, P5 ;  /* 0x000000010f7f7824 */ /* 0x000fe200028e069b */
[----:B------:R-:W-:-:S04]  /*46f0*/  IADD3 R130, P5, R20, UR17, RZ ;  /* 0x0000001114827c10 */ /* 0x000fc8000ffbe0ff */
[----:B------:R-:W-:Y:S02]  /*4700*/  IADD3.X R131, R21, UR4, RZ, P5, !PT ;  /* 0x0000000415837c10 */ /* 0x000fe4000affe4ff */
[----:B------:R-:W-:-:S04]  /*4710*/  LOP3.LUT P5, RZ, R120, 0x20, RZ, 0xc0, !PT ;  /* 0x0000002078ff7812 */ /* 0x000fc800078ac0ff */
[----:B------:R-:W-:-:S13]  /*4720*/  ISETP.GT.AND P5, PT, R7, 0x40, P5 ;  /* 0x000000400700780c */ /* 0x000fda0002fa4270 */
[----:B------:R-:W2:Y:S01]  /*4730*/  @P5 LDG.E.LTC128B.U16 R88, desc[UR12][R130.64] ;  /* 0x0000000c82585981 */ /* 0x000ea2000c1e1520 */
[----:B------:R-:W-:Y:S01]  /*4740*/  BSSY B0, `(.L_x_91) ;  /* 0x000000d000007945 */ /* 0x000fe20003800000 */
[----:B--2---:R-:W-:-:S05]  /*4750*/  HADD2.F32 R133, -RZ, R88.H0_H0 ;  /* 0x20000058ff857230 */ /* 0x004fca0000004100 */
[----:B------:R-:W-:-:S04]  /*4760*/  FMUL R6, R133, R2 ;  /* 0x0000000285067220 */ /* 0x000fc80000400000 */
[----:B------:R-:W-:-:S05]  /*4770*/  FFMA R6, R97, R0, R6 ;  /* 0x0000000061067223 */ /* 0x000fca0000000006 */
[----:B------:R-:W-:-:S05]  /*4780*/  F2FP.F16.F32.PACK_AB R6, RZ, R6 ;  /* 0x00000006ff06723e */ /* 0x000fca00000000ff */
[----:B------:R2:W-:Y:S01]  /*4790*/  @P5 STG.E.U16 desc[UR12][R128.64], R6 ;  /* 0x0000000680005986 */ /* 0x0005e2000c10150c */
[----:B---3--:R-:W-:-:S05]  /*47a0*/  IADD3 R122, P5, R89, R156, RZ ;  /* 0x0000009c597a7210 */ /* 0x008fca0007fbe0ff */
[----:B------:R-:W-:Y:S01]  /*47b0*/  IMAD.X R123, R15, 0x1, R157, P5 ;  /* 0x000000010f7b7824 */ /* 0x000fe200028e069d */
[----:B------:R-:W-:-:S13]  /*47c0*/  ISETP.GT.AND P5, PT, R7, 0x48, P6 ;  /* 0x000000480700780c */ /* 0x000fda00037a4270 */
[----:B--2---:R-:W-:Y:S05]  /*47d0*/  @!P5 BRA `(.L_x_92) ;  /* 0x00000000000cd947 */ /* 0x004fea0003800000 */
[----:B------:R-:W-:-:S04]  /*47e0*/  IADD3 R96, P6, R16, UR18, RZ ;  /* 0x0000001210607c10 */ /* 0x000fc8000ffde0ff */
[----:B------:R-:W-:-:S05]  /*47f0*/  IADD3.X R97, R17, UR4, RZ, P6, !PT ;  /* 0x0000000411617c10 */ /* 0x000fca000b7fe4ff */
[----:B------:R2:W5:Y:S04]  /*4800*/  LDG.E.LTC128B.U16 R88, desc[UR12][R96.64] ;  /* 0x0000000c60587981 */ /* 0x000568000c1e1520 */
.L_x_92:
[----:B------:R-:W-:Y:S05]  /*4810*/  BSYNC B0 ;  /* 0x0000000000007941 */ /* 0x000fea0003800000 */
.L_x_91:
        /* <DEDUP_REMOVED lines=14> */
.L_x_94:
[----:B------:R-:W-:Y:S05]  /*4900*/  BSYNC B0 ;  /* 0x0000000000007941 */ /* 0x000fea0003800000 */
.L_x_93:
        /* <DEDUP_REMOVED lines=42> */
.L_x_96:
[----:B------:R-:W-:Y:S05]  /*4bb0*/  BSYNC B0 ;  /* 0x0000000000007941 */ /* 0x000fea0003800000 */
.L_x_95:
        /* <DEDUP_REMOVED lines=14> */
.L_x_98:
[----:B------:R-:W-:Y:S05]  /*4ca0*/  BSYNC B0 ;  /* 0x0000000000007941 */ /* 0x000fea0003800000 */
.L_x_97:
        /* <DEDUP_REMOVED lines=42> */
.L_x_100:
[----:B------:R-:W-:Y:S05]  /*4f50*/  BSYNC B0 ;  /* 0x0000000000007941 */ /* 0x000fea0003800000 */
.L_x_99:
        /* <DEDUP_REMOVED lines=14> */
.L_x_102:
[----:B------:R-:W-:Y:S05]  /*5040*/  BSYNC B0 ;  /* 0x0000000000007941 */ /* 0x000fea0003800000 */
.L_x_101:
        /* <DEDUP_REMOVED lines=42> */
.L_x_104:
[----:B------:R-:W-:Y:S05]  /*52f0*/  BSYNC B0 ;  /* 0x0000000000007941 */ /* 0x000fea0003800000 */
.L_x_103:
        /* <DEDUP_REMOVED lines=14> */
.L_x_106:
[----:B------:R-:W-:Y:S05]  /*53e0*/  BSYNC B0 ;  /* 0x0000000000007941 */ /* 0x000fea0003800000 */
.L_x_105:
[----:B--2--5:R-:W-:Y:S01]  /*53f0*/  HADD2.F32 R109, -RZ, R88.H0_H0 ;  /* 0x20000058ff6d7230 */ /* 0x024fe20000004100 */
[----:B------:R-:W-:-:S04]  /*5400*/  ULOP3.LUT UR8, UR22, 0x60, URZ, 0xfc, !UPT ;  /* 0x0000006016087892 */ /* 0x000fc8000f8efc3f */
        /* <DEDUP_REMOVED lines=38> */
.L_x_108:
[----:B------:R-:W-:Y:S05]  /*5670*/  BSYNC B0 ;  /* 0x0000000000007941 */ /* 0x000fea0003800000 */
.L_x_107:
[----:B--2--5:R-:W-:Y:S01]  /*5680*/  HADD2.F32 R113, -RZ, R88.H0_H0 ;  /* 0x20000058ff717230 */ /* 0x024fe20000004100 */
[----:B------:R-:W-:Y:S04]  /*5690*/  BSSY B0, `(.L_x_109) ;  /* 0x000000c000007945 */ /* 0x000fe80003800000 */
        /* <DEDUP_REMOVED lines=11> */
.L_x_110:
[----:B------:R-:W-:Y:S05]  /*5750*/  BSYNC B0 ;  /* 0x0000000000007941 */ /* 0x000fea0003800000 */
.L_x_109:
[----:B--2--5:R-:W-:Y:S01]  /*5760*/  HADD2.F32 R113, -RZ, R88.H0_H0 ;  /* 0x20000058ff717230 */ /* 0x024fe20000004100 */
[----:B------:R-:W-:-:S04]  /*5770*/  ULOP3.LUT UR6, UR22, 0x70, URZ, 0xfc, !UPT ;  /* 0x0000007016067892 */ /* 0x000fc8000f8efc3f */
[----:B------:R-:W-:-:S04]  /*5780*/  FMUL R6, R113, R2 ;  /* 0x0000000271067220 */ /* 0x000fc80000400000 */
[----:B------:R-:W-:-:S05]  /*5790*/  FFMA R6, R115, R0, R6 ;  /* 0x0000000073067223 */ /* 0x000fca0000000006 */
[----:B------:R-:W-:-:S05]  /*57a0*/  F2FP.F16.F32.PACK_AB R6, RZ, R6 ;  /* 0x00000006ff06723e */ /* 0x000fca00000000ff */
[----:B------:R-:W-:Y:S01]  /*57b0*/  @P5 STG.E.U16 desc[UR12][R128.64], R6 ;  /* 0x0000000680005986 */ /* 0x000fe2000c10150c */
        /* <DEDUP_REMOVED lines=10> */
[----:B------:R-:W-:-:S05]  /*5860*/  F2FP.F16.F32.PACK_AB R123, RZ, R123 ;  /* 0x0000007bff7b723e */ /* 0x000fca00000000ff */
[----:B------:R2:W-:Y:S01]  /*5870*/  @P5 STG.E.U16 desc[UR12][R124.64], R123 ;  /* 0x0000007b7c005986 */ /* 0x0005e2000c10150c */
[----:B------:R-:W-:-:S05]  /*5880*/  IADD3 R122, P5, R111, R156, RZ ;  /* 0x0000009c6f7a7210 */ /* 0x000fca0007fbe0ff */
[----:B--2---:R-:W-:Y:S01]  /*5890*/  IMAD.X R123, R15, 0x1, R157, P5 ;  /* 0x000000010f7b7824 */ /* 0x004fe200028e069d */
        /* <DEDUP_REMOVED lines=17> */
.L_x_112:
[----:B------:R-:W-:Y:S05]  /*59b0*/  BSYNC B0 ;  /* 0x0000000000007941 */ /* 0x000fea0003800000 */
.L_x_111:
        /* <DEDUP_REMOVED lines=11> */
[----:B--2---:R-:W-:Y:S05]  /*5a70*/  @!P5 BRA `(.L_x_114) ;  /* 0x000000000004d947 */ /* 0x004fea0003800000 */
[----:B------:R2:W5:Y:S02]  /*5a80*/  LDG.E.LTC128B.U16 R88, desc[UR12][R16.64] ;  /* 0x0000000c10587981 */ /* 0x000564000c1e1520 */
.L_x_114:
[----:B------:R-:W-:Y:S05]  /*5a90*/  BSYNC B0 ;  /* 0x0000000000007941 */ /* 0x000fea0003800000 */
.L_x_113:
        /* <DEDUP_REMOVED lines=13> */
.L_x_116:
[----:B------:R-:W-:Y:S05]  /*5b70*/  BSYNC B0 ;  /* 0x0000000000007941 */ /* 0x000fea0003800000 */
.L_x_115:
[----:B-----5:R-:W-:Y:S01]  /*5b80*/  HADD2.F32 R113, -RZ, R88.H0_H0 ;  /* 0x20000058ff717230 */ /* 0x020fe20000004100 */
        /* <DEDUP_REMOVED lines=13> */
.L_x_118:
[----:B------:R-:W-:Y:S05]  /*5c60*/  BSYNC B0 ;  /* 0x0000000000007941 */ /* 0x000fea0003800000 */
.L_x_117:
[----:B---3-5:R-:W-:Y:S01]  /*5c70*/  HADD2.F32 R113, -RZ, R88.H0_H0 ;  /* 0x20000058ff717230 */ /* 0x028fe20000004100 */
        /* <DEDUP_REMOVED lines=10> */
[----:B---3--:R-:W-:Y:S05]  /*5d20*/  @!P5 BRA `(.L_x_120) ;  /* 0x000000000004d947 */ /* 0x008fea0003800000 */
[----:B------:R3:W5:Y:S02]  /*5d30*/  LDG.E.LTC128B.U16 R88, desc[UR12][R112.64] ;  /* 0x0000000c70587981 */ /* 0x000764000c1e1520 */
.L_x_120:
[----:B------:R-:W-:Y:S05]  /*5d40*/  BSYNC B0 ;  /* 0x0000000000007941 */ /* 0x000fea0003800000 */
.L_x_119:
        /* <DEDUP_REMOVED lines=10> */
[----:B0-----:R-:W-:Y:S05]  /*5df0*/  @!P5 BRA `(.L_x_122) ;  /* 0x00000000000cd947 */ /* 0x001fea0003800000 */
[----:B------:R-:W-:-:S04]  /*5e00*/  IADD3 R118, P6, R12, UR21, RZ ;  /* 0x000000150c767c10 */ /* 0x000fc8000ffde0ff */
[----:B------:R-:W-:-:S05]  /*5e10*/  IADD3.X R119, R13, UR4, RZ, P6, !PT ;  /* 0x000000040d777c10 */ /* 0x000fca000b7fe4ff */
[----:B------:R0:W5:Y:S04]  /*5e20*/  LDG.E.LTC128B.U16 R88, desc[UR12][R118.64] ;  /* 0x0000000c76587981 */ /* 0x000168000c1e1520 */
.L_x_122:
[----:B------:R-:W-:Y:S05]  /*5e30*/  BSYNC B0 ;  /* 0x0000000000007941 */ /* 0x000fea0003800000 */
.L_x_121:
[----:B0----5:R-:W-:Y:S01]  /*5e40*/  HADD2.F32 R119, -RZ, R88.H0_H0 ;  /* 0x20000058ff777230 */ /* 0x021fe20000004100 */
        /* <DEDUP_REMOVED lines=13> */
.L_x_124:
[----:B------:R-:W-:Y:S05]  /*5f20*/  BSYNC B0 ;  /* 0x0000000000007941 */ /* 0x000fea0003800000 */
.L_x_123:
        /* <DEDUP_REMOVED lines=8> */
[----:B0-----:R-:W-:Y:S01]  /*5fb0*/  IMAD.X R119, R5, 0x1, R15, P5 ;  /* 0x0000000105777824 */ /* 0x001fe200028e060f */
[----:B------:R-:W-:-:S13]  /*5fc0*/  ISETP.GT.AND P5, PT, R7, 0x80, P6 ;  /* 0x000000800700780c */ /* 0x000fda00037a4270 */
[----:B------:R-:W-:Y:S05]  /*5fd0*/  @!P5 BRA `(.L_x_126) ;  /* 0x00000000000cd947 */ /* 0x000fea0003800000 */
[----:B------:R-:W-:-:S04]  /*5fe0*/  IADD3 R114, P6, R10, UR19, RZ ;  /* 0x000000130a727c10 */ /* 0x000fc8000ffde0ff */
[----:B------:R-:W-:-:S05]  /*5ff0*/  IADD3.X R115, R11, UR4, RZ, P6, !PT ;  /* 0x000000040b737c10 */ /* 0x000fca000b7fe4ff */
[----:B------:R0:W5:Y:S04]  /*6000*/  LDG.E.LTC128B.U16 R88, desc[UR12][R114.64] ;  /* 0x0000000c72587981 */ /* 0x000168000c1e1520 */
.L_x_126:
[----:B------:R-:W-:Y:S05]  /*6010*/  BSYNC B0 ;  /* 0x0000000000007941 */ /* 0x000fea0003800000 */
.L_x_125:
[----:B0----5:R-:W-:Y:S01]  /*6020*/  HADD2.F32 R115, -RZ, R88.H0_H0 ;  /* 0x20000058ff737230 */ /* 0x021fe20000004100 */
[----:B------:R-:W-:Y:S01]  /*6030*/  LOP3.LUT P6, RZ, R120, 0x4, RZ, 0xc0, !PT ;  /* 0x0000000478ff7812 */ /* 0x000fe200078cc0ff */
[----:B------:R-:W-:Y:S01]  /*6040*/  BSSY B0, `(.L_x_127) ;  /* 0x000000d000007945 */ /* 0x000fe20003800000 */
[----:B------:R-:W-:Y:S02]  /*6050*/  PRMT R60, R88, 0x7610, R60 ;  /* 0x00007610583c7816 */ /* 0x000fe4000000003c */
        /* <DEDUP_REMOVED lines=11> */
.L_x_128:
[----:B------:R-:W-:Y:S05]  /*6110*/  BSYNC B0 ;  /* 0x0000000000007941 */ /* 0x000fea0003800000 */
.L_x_127:
        /* <DEDUP_REMOVED lines=15> */
.L_x_130:
[----:B------:R-:W-:Y:S05]  /*6210*/  BSYNC B0 ;  /* 0x0000000000007941 */ /* 0x000fea0003800000 */
.L_x_129:
        /* <DEDUP_REMOVED lines=14> */
.L_x_132:
[----:B------:R-:W-:Y:S05]  /*6300*/  BSYNC B0 ;  /* 0x0000000000007941 */ /* 0x000fea0003800000 */
.L_x_131:
        /* <DEDUP_REMOVED lines=14> */
.L_x_134:
[----:B------:R-:W-:Y:S05]  /*63f0*/  BSYNC B0 ;  /* 0x0000000000007941 */ /* 0x000fea0003800000 */
.L_x_133:
        /* <DEDUP_REMOVED lines=14> */
.L_x_136:
[----:B------:R-:W-:Y:S05]  /*64e0*/  BSYNC B0 ;  /* 0x0000000000007941 */ /* 0x000fea0003800000 */
.L_x_135:
        /* <DEDUP_REMOVED lines=14> */
.L_x_138:
[----:B------:R-:W-:Y:S05]  /*65d0*/  BSYNC B0 ;  /* 0x0000000000007941 */ /* 0x000fea0003800000 */
.L_x_137:
        /* <DEDUP_REMOVED lines=14> */
.L_x_140:
[----:B------:R-:W-:Y:S05]  /*66c0*/  BSYNC B0 ;  /* 0x0000000000007941 */ /* 0x000fea0003800000 */
.L_x_139:
        /* <DEDUP_REMOVED lines=14> */
.L_x_142:
[----:B------:R-:W-:Y:S05]  /*67b0*/  BSYNC B0 ;  /* 0x0000000000007941 */ /* 0x000fea0003800000 */
.L_x_141:
        /* <DEDUP_REMOVED lines=14> */
.L_x_144:
[----:B------:R-:W-:Y:S05]  /*68a0*/  BSYNC B0 ;  /* 0x0000000000007941 */ /* 0x000fea0003800000 */
.L_x_143:
        /* <DEDUP_REMOVED lines=14> */
.L_x_146:
[----:B------:R-:W-:Y:S05]  /*6990*/  BSYNC B0 ;  /* 0x0000000000007941 */ /* 0x000fea0003800000 */
.L_x_145:
        /* <DEDUP_REMOVED lines=14> */
.L_x_148:
[----:B------:R-:W-:Y:S05]  /*6a80*/  BSYNC B0 ;  /* 0x0000000000007941 */ /* 0x000fea0003800000 */
.L_x_147:
        /* <DEDUP_REMOVED lines=14> */
.L_x_150:
[----:B------:R-:W-:Y:S05]  /*6b70*/  BSYNC B0 ;  /* 0x0000000000007941 */ /* 0x000fea0003800000 */
.L_x_149:
        /* <DEDUP_REMOVED lines=14> */
.L_x_152:
[----:B------:R-:W-:Y:S05]  /*6c60*/  BSYNC B0 ;  /* 0x0000000000007941 */ /* 0x000fea0003800000 */
.L_x_151:
        /* <DEDUP_REMOVED lines=14> */
.L_x_154:
[----:B------:R-:W-:Y:S05]  /*6d50*/  BSYNC B0 ;  /* 0x0000000000007941 */ /* 0x000fea0003800000 */
.L_x_153:
        /* <DEDUP_REMOVED lines=14> */
.L_x_156:
[----:B------:R-:W-:Y:S05]  /*6e40*/  BSYNC B0 ;  /* 0x0000000000007941 */ /* 0x000fea0003800000 */
.L_x_155:
        /* <DEDUP_REMOVED lines=14> */
.L_x_158:
[----:B------:R-:W-:Y:S05]  /*6f30*/  BSYNC B0 ;  /* 0x0000000000007941 */ /* 0x000fea0003800000 */
.L_x_157:
        /* <DEDUP_REMOVED lines=14> */
.L_x_160:
[----:B------:R-:W-:Y:S05]  /*7020*/  BSYNC B0 ;  /* 0x0000000000007941 */ /* 0x000fea0003800000 */
.L_x_159:
        /* <DEDUP_REMOVED lines=14> */
.L_x_162:
[----:B------:R-:W-:Y:S05]  /*7110*/  BSYNC B0 ;  /* 0x0000000000007941 */ /* 0x000fea0003800000 */
.L_x_161:
[----:B0----5:R-:W-:Y:S01]  /*7120*/  HADD2.F32 R61, -RZ, R6.H0_H0 ;  /* 0x20000006ff3d7230 */ /* 0x021fe20000004100 */
        /* <DEDUP_REMOVED lines=12> */
.L_x_164:
[----:B------:R-:W-:Y:S05]  /*71f0*/  BSYNC B0 ;  /* 0x0000000000007941 */ /* 0x000fea0003800000 */
.L_x_163:
        /* <DEDUP_REMOVED lines=13> */
.L_x_166:
[----:B------:R-:W-:Y:S05]  /*72d0*/  BSYNC B0 ;  /* 0x0000000000007941 */ /* 0x000fea0003800000 */
.L_x_165:
        /* <DEDUP_REMOVED lines=13> */
.L_x_168:
[----:B------:R-:W-:Y:S05]  /*73b0*/  BSYNC B0 ;  /* 0x0000000000007941 */ /* 0x000fea0003800000 */
.L_x_167:
        /* <DEDUP_REMOVED lines=13> */
.L_x_170:
[----:B------:R-:W-:Y:S05]  /*7490*/  BSYNC B0 ;  /* 0x0000000000007941 */ /* 0x000fea0003800000 */
.L_x_169:
        /* <DEDUP_REMOVED lines=13> */
.L_x_172:
[----:B------:R-:W-:Y:S05]  /*7570*/  BSYNC B0 ;  /* 0x0000000000007941 */ /* 0x000fea0003800000 */
.L_x_171:
        /* <DEDUP_REMOVED lines=13> */
.L_x_174:
[----:B------:R-:W-:Y:S05]  /*7650*/  BSYNC B0 ;  /* 0x0000000000007941 */ /* 0x000fea0003800000 */
.L_x_173:
        /* <DEDUP_REMOVED lines=13> */
.L_x_176:
[----:B------:R-:W-:Y:S05]  /*7730*/  BSYNC B0 ;  /* 0x0000000000007941 */ /* 0x000fea0003800000 */
.L_x_175:
        /* <DEDUP_REMOVED lines=9> */
[----:B0-----:R-:W-:Y:S02]  /*77d0*/  IADD3.X R5, R13, UR4, RZ, P5, !PT ;  /* 0x000000040d057c10 */ /* 0x001fe4000affe4ff */
[----:B------:R-:W-:-:S13]  /*77e0*/  ISETP.GT.AND P5, PT, R7, 0x88, P0 ;  /* 0x000000880700780c */ /* 0x000fda00007a4270 */
[----:B------:R-:W-:Y:S05]  /*77f0*/  @!P5 BRA `(.L_x_178) ;  /* 0x000000000004d947 */ /* 0x000fea0003800000 */
[----:B------:R0:W5:Y:S02]  /*7800*/  LDG.E.LTC128B.U16 R6, desc[UR12][R4.64] ;  /* 0x0000000c04067981 */ /* 0x000164000c1e1520 */
.L_x_178:
[----:B------:R-:W-:Y:S05]  /*7810*/  BSYNC B0 ;  /* 0x0000000000007941 */ /* 0x000fea0003800000 */
.L_x_177:
[----:B0----5:R-:W-:Y:S01]  /*7820*/  HADD2.F32 R5, -RZ, R6.H0_H0 ;  /* 0x20000006ff057230 */ /* 0x021fe20000004100 */
[----:B------:R-:W-:Y:S04]  /*7830*/  BSSY B0, `(.L_x_179) ;  /* 0x000000d000007945 */ /* 0x000fe80003800000 */
[----:B------:R-:W-:-:S04]  /*7840*/  FMUL R4, R5, R2 ;  /* 0x0000000205047220 */ /* 0x000fc80000400000 */
[----:B------:R-:W-:-:S05]  /*7850*/  FFMA R4, R87, R0, R4 ;  /* 0x0000000057047223 */ /* 0x000fca0000000004 */
[----:B------:R-:W-:-:S04]  /*7860*/  F2FP.F16.F32.PACK_AB R4, RZ, R4 ;  /* 0x00000004ff04723e */ /* 0x000fc800000000ff */
[----:B------:R-:W-:-:S05]  /*7870*/  PRMT R5, R4, 0x7610, R5 ;  /* 0x0000761004057816 */ /* 0x000fca0000000005 */
        /* <DEDUP_REMOVED lines=8> */
.L_x_180:
[----:B------:R-:W-:Y:S05]  /*7900*/  BSYNC B0 ;  /* 0x0000000000007941 */ /* 0x000fea0003800000 */
.L_x_179:
        /* <DEDUP_REMOVED lines=14> */
.L_x_182:
[----:B------:R-:W-:Y:S05]  /*79f0*/  BSYNC B0 ;  /* 0x0000000000007941 */ /* 0x000fea0003800000 */
.L_x_181:
[----:B0----5:R-:W-:Y:S01]  /*7a00*/  HADD2.F32 R13, -RZ, R6.H0_H0 ;  /* 0x20000006ff0d7230 */ /* 0x021fe20000004100 */
[----:B------:R-:W-:Y:S01]  /*7a10*/  ISETP.GT.AND P4, PT, R7, 0xc8, P4 ;  /* 0x000000c80700780c */ /* 0x000fe20002784270 */
[----:B------:R-:W-:Y:S03]  /*7a20*/  BSSY B0, `(.L_x_183) ;  /* 0x000000b000007945 */ /* 0x000fe60003800000 */
[----:B------:R-:W-:-:S04]  /*7a30*/  FMUL R8, R13, R2 ;  /* 0x000000020d087220 */ /* 0x000fc80000400000 */
[----:B------:R-:W-:-:S05]  /*7a40*/  FFMA R8, R25, R0, R8 ;  /* 0x0000000019087223 */ /* 0x000fca0000000008 */
[----:B------:R-:W-:-:S05]  /*7a50*/  F2FP.F16.F32.PACK_AB R8, RZ, R8 ;  /* 0x00000008ff08723e */ /* 0x000fca00000000ff */
[----:B------:R0:W-:Y:S01]  /*7a60*/  @P5 STG.E.U16 desc[UR12][R60.64], R8 ;  /* 0x000000083c005986 */ /* 0x0001e2000c10150c */
[----:B------:R-:W-:-:S05]  /*7a70*/  IADD3 R12, P5, R56, R9, RZ ;  /* 0x00000009380c7210 */ /* 0x000fca0007fbe0ff */
[----:B------:R-:W-:Y:S01]  /*7a80*/  IMAD.X R13, R57, 0x1, R15, P5 ;  /* 0x00000001390d7824 */ /* 0x000fe200028e060f */
[----:B------:R-:W-:Y:S07]  /*7a90*/  @!P4 BRA `(.L_x_184) ;  /* 0x00000000000cc947 */ /* 0x000fee0003800000 */
[----:B0-----:R-:W-:-:S04]  /*7aa0*/  IADD3 R8, P5, R112, UR22, RZ ;  /* 0x0000001670087c10 */ /* 0x001fc8000ffbe0ff */
[----:B------:R-:W-:-:S05]  /*7ab0*/  IADD3.X R9, R113, UR4, RZ, P5, !PT ;  /* 0x0000000471097c10 */ /* 0x000fca000affe4ff */
[----:B------:R0:W5:Y:S04]  /*7ac0*/  LDG.E.LTC128B.U16 R6, desc[UR12][R8.64] ;  /* 0x0000000c08067981 */ /* 0x000168000c1e1520 */
.L_x_184:
[----:B------:R-:W-:Y:S05]  /*7ad0*/  BSYNC B0 ;  /* 0x0000000000007941 */ /* 0x000fea0003800000 */
.L_x_183:
        /* <DEDUP_REMOVED lines=14> */
.L_x_186:
[----:B------:R-:W-:Y:S05]  /*7bc0*/  BSYNC B0 ;  /* 0x0000000000007941 */ /* 0x000fea0003800000 */
.L_x_185:
[----:B-----5:R-:W-:Y:S01]  /*7bd0*/  HADD2.F32 R3, -RZ, R6.H0_H0 ;  /* 0x20000006ff037230 */ /* 0x020fe20000004100 */
[----:B------:R-:W-:Y:S01]  /*7be0*/  LOP3.LUT P5, RZ, R120, 0x4, RZ, 0xc0, !PT ;  /* 0x0000000478ff7812 */ /* 0x000fe200078ac0ff */
[----:B------:R-:W-:Y:S03]  /*7bf0*/  BSSY B0, `(.L_x_187) ;  /* 0x000000c000007945 */ /* 0x000fe60003800000 */
[----:B0-----:R-:W-:-:S04]  /*7c00*/  FMUL R8, R3, R2 ;  /* 0x0000000203087220 */ /* 0x001fc80000400000 */
        /* <DEDUP_REMOVED lines=10> */
.L_x_188:
[----:B------:R-:W-:Y:S05]  /*7cb0*/  BSYNC B0 ;  /* 0x0000000000007941 */ /* 0x000fea0003800000 */
.L_x_187:
        /* <DEDUP_REMOVED lines=14> */
.L_x_190:
[----:B------:R-:W-:Y:S05]  /*7da0*/  BSYNC B0 ;  /* 0x0000000000007941 */ /* 0x000fea0003800000 */
.L_x_189:
[----:B-----5:R-:W-:Y:S01]  /*7db0*/  HADD2.F32 R3, -RZ, R6.H0_H0 ;  /* 0x20000006ff037230 */ /* 0x020fe20000004100 */
[----:B------:R-:W-:Y:S01]  /*7dc0*/  LOP3.LUT P5, RZ, R120, 0x4, RZ, 0xc0, !PT ;  /* 0x0000000478ff7812 */ /* 0x000fe200078ac0ff */
[----:B------:R-:W-:Y:S03]  /*7dd0*/  BSSY B0, `(.L_x_191) ;  /* 0x000000e000007945 */ /* 0x000fe60003800000 */
[----:B0-----:R-:W-:-:S04]  /*7de0*/  FMUL R4, R3, R2 ;  /* 0x0000000203047220 */ /* 0x001fc80000400000 */
[----:B------:R-:W-:-:S05]  /*7df0*/  FFMA R4, R29, R0, R4 ;  /* 0x000000001d047223 */ /* 0x000fca0000000004 */
[----:B------:R-:W-:-:S04]  /*7e00*/  F2FP.F16.F32.PACK_AB R4, RZ, R4 ;  /* 0x00000004ff04723e */ /* 0x000fc800000000ff */
[----:B------:R-:W-:Y:S02]  /*7e10*/  PRMT R5, R4, 0x7610, R5 ;  /* 0x0000761004057816 */ /* 0x000fe40000000005 */
[----:B------:R-:W-:-:S03]  /*7e20*/  PRMT R4, R6, 0x7610, R4 ;  /* 0x0000761006047816 */ /* 0x000fc60000000004 */
        /* <DEDUP_REMOVED lines=8> */
.L_x_192:
[----:B------:R-:W-:Y:S05]  /*7eb0*/  BSYNC B0 ;  /* 0x0000000000007941 */ /* 0x000fea0003800000 */
.L_x_191:
[----:B-----5:R-:W-:Y:S01]  /*7ec0*/  HADD2.F32 R3, -RZ, R4.H0_H0 ;  /* 0x20000004ff037230 */ /* 0x020fe20000004100 */
        /* <DEDUP_REMOVED lines=12> */
.L_x_194:
[----:B------:R-:W-:Y:S05]  /*7f90*/  BSYNC B0 ;  /* 0x0000000000007941 */ /* 0x000fea0003800000 */
.L_x_193:
        /* <DEDUP_REMOVED lines=14> */
.L_x_196:
[----:B------:R-:W-:Y:S05]  /*8080*/  BSYNC B0 ;  /* 0x0000000000007941 */ /* 0x000fea0003800000 */
.L_x_195:
        /* <DEDUP_REMOVED lines=14> */
.L_x_198:
[----:B------:R-:W-:Y:S05]  /*8170*/  BSYNC B0 ;  /* 0x0000000000007941 */ /* 0x000fea0003800000 */
.L_x_197:
        /* <DEDUP_REMOVED lines=14> */
.L_x_200:
[----:B------:R-:W-:Y:S05]  /*8260*/  BSYNC B0 ;  /* 0x0000000000007941 */ /* 0x000fea0003800000 */
.L_x_199:
        /* <DEDUP_REMOVED lines=13> */
.L_x_202:
[----:B------:R-:W-:Y:S05]  /*8340*/  BSYNC B0 ;  /* 0x0000000000007941 */ /* 0x000fea0003800000 */
.L_x_201:
        /* <DEDUP_REMOVED lines=14> */
.L_x_204:
[----:B------:R-:W-:Y:S05]  /*8430*/  BSYNC B0 ;  /* 0x0000000000007941 */ /* 0x000fea0003800000 */
.L_x_203:
        /* <DEDUP_REMOVED lines=14> */
.L_x_206:
[----:B------:R-:W-:Y:S05]  /*8520*/  BSYNC B0 ;  /* 0x0000000000007941 */ /* 0x000fea0003800000 */
.L_x_205:
        /* <DEDUP_REMOVED lines=14> */
.L_x_208:
[----:B------:R-:W-:Y:S05]  /*8610*/  BSYNC B0 ;  /* 0x0000000000007941 */ /* 0x000fea0003800000 */
.L_x_207:
        /* <DEDUP_REMOVED lines=13> */
.L_x_210:
[----:B------:R-:W-:Y:S05]  /*86f0*/  BSYNC B0 ;  /* 0x0000000000007941 */ /* 0x000fea0003800000 */
.L_x_209:
        /* <DEDUP_REMOVED lines=14> */
.L_x_212:
[----:B------:R-:W-:Y:S05]  /*87e0*/  BSYNC B0 ;  /* 0x0000000000007941 */ /* 0x000fea0003800000 */
.L_x_211:
        /* <DEDUP_REMOVED lines=14> */
.L_x_214:
[----:B------:R-:W-:Y:S05]  /*88d0*/  BSYNC B0 ;  /* 0x0000000000007941 */ /* 0x000fea0003800000 */
.L_x_213:
[----:B-----5:R-:W-:Y:S01]  /*88e0*/  HADD2.F32 R3, -RZ, R4.H0_H0 ;  /* 0x20000004ff037230 */ /* 0x020fe20000004100 */
[----:B------:R-:W-:Y:S01]  /*88f0*/  LOP3.LUT P5, RZ, R120, 0x100, RZ, 0xc0, !PT ;  /* 0x0000010078ff7812 */ /* 0x000fe200078ac0ff */
[----:B------:R-:W-:Y:S03]  /*8900*/  BSSY B0, `(.L_x_215) ;  /* 0x000000a000007945 */ /* 0x000fe60003800000 */
[----:B------:R-:W-:-:S04]  /*8910*/  FMUL R6, R3, R2 ;  /* 0x0000000203067220 */ /* 0x000fc80000400000 */
[----:B------:R-:W-:-:S05]  /*8920*/  FFMA R6, R41, R0, R6 ;  /* 0x0000000029067223 */ /* 0x000fca0000000006 */
[----:B------:R-:W-:-:S05]  /*8930*/  F2FP.F16.F32.PACK_AB R6, RZ, R6 ;  /* 0x00000006ff06723e */ /* 0x000fca00000000ff */
[----:B------:R0:W-:Y:S01]  /*8940*/  @P4 STG.E.U16 desc[UR12][R18.64], R6 ;  /* 0x0000000612004986 */ /* 0x0001e2000c10150c */
[----:B------:R-:W-:-:S13]  /*8950*/  ISETP.GT.AND P4, PT, R7, 0xc8, P5 ;  /* 0x000000c80700780c */ /* 0x000fda0002f84270 */
[----:B0-----:R-:W-:Y:S05]  /*8960*/  @!P4 BRA `(.L_x_216) ;  /* 0x00000000000cc947 */ /* 0x001fea0003800000 */
[----:B------:R-:W-:-:S04]  /*8970*/  IADD3 R4, P5, R112, UR14, RZ ;  /* 0x0000000e70047c10 */ /* 0x000fc8000ffbe0ff */
[----:B------:R-:W-:-:S05]  /*8980*/  IADD3.X R5, R113, UR4, RZ, P5, !PT ;  /* 0x0000000471057c10 */ /* 0x000fca000affe4ff */
[----:B------:R0:W5:Y:S04]  /*8990*/  LDG.E.LTC128B.U16 R4, desc[UR12][R4.64] ;  /* 0x0000000c04047981 */ /* 0x000168000c1e1520 */
.L_x_216:
[----:B------:R-:W-:Y:S05]  /*89a0*/  BSYNC B0 ;  /* 0x0000000000007941 */ /* 0x000fea0003800000 */
.L_x_215:
[----:B-----5:R-:W-:Y:S01]  /*89b0*/  HADD2.F32 R3, -RZ, R4.H0_H0 ;  /* 0x20000004ff037230 */ /* 0x020fe20000004100 */
[----:B------:R-:W-:Y:S04]  /*89c0*/  BSSY B0, `(.L_x_217) ;  /* 0x000000a000007945 */ /* 0x000fe80003800000 */
        /* <DEDUP_REMOVED lines=9> */
.L_x_218:
[----:B------:R-:W-:Y:S05]  /*8a60*/  BSYNC B0 ;  /* 0x0000000000007941 */ /* 0x000fea0003800000 */
.L_x_217:
        /* <DEDUP_REMOVED lines=14> */
.L_x_220:
[----:B------:R-:W-:Y:S05]  /*8b50*/  BSYNC B0 ;  /* 0x0000000000007941 */ /* 0x000fea0003800000 */
.L_x_219:
        /* <DEDUP_REMOVED lines=14> */
.L_x_222:
[----:B------:R-:W-:Y:S05]  /*8c40*/  BSYNC B0 ;  /* 0x0000000000007941 */ /* 0x000fea0003800000 */
.L_x_221:
[----:B-----5:R-:W-:Y:S01]  /*8c50*/  HADD2.F32 R3, -RZ, R4.H0_H0 ;  /* 0x20000004ff037230 */ /* 0x020fe20000004100 */
[----:B------:R-:W-:Y:S01]  /*8c60*/  LOP3.LUT P5, RZ, R120, 0x200, RZ, 0xc0, !PT ;  /* 0x0000020078ff7812 */ /* 0x000fe200078ac0ff */
[----:B------:R-:W-:Y:S03]  /*8c70*/  BSSY B0, `(.L_x_223) ;  /* 0x000000b000007945 */ /* 0x000fe60003800000 */
[----:B------:R-:W-:Y:S01]  /*8c80*/  FMUL R6, R3, R2 ;  /* 0x0000000203067220 */ /* 0x000fe20000400000 */
[----:B------:R-:W-:Y:S02]  /*8c90*/  ISETP.GT.AND P5, PT, R7, 0xc8, P5 ;  /* 0x000000c80700780c */ /* 0x000fe40002fa4270 */
[----:B------:R-:W-:Y:S01]  /*8ca0*/  PRMT R3, R4, 0x7610, R3 ;  /* 0x0000761004037816 */ /* 0x000fe20000000003 */
[----:B------:R-:W-:-:S05]  /*8cb0*/  FFMA R6, R45, R0, R6 ;  /* 0x000000002d067223 */ /* 0x000fca0000000006 */
[----:B------:R-:W-:-:S05]  /*8cc0*/  F2FP.F16.F32.PACK_AB R6, RZ, R6 ;  /* 0x00000006ff06723e */ /* 0x000fca00000000ff */
[----:B------:R0:W-:Y:S01]  /*8cd0*/  @P4 STG.E.U16 desc[UR12][R10.64], R6 ;  /* 0x000000060a004986 */ /* 0x0001e2000c10150c */
[----:B------:R-:W-:Y:S05]  /*8ce0*/  @!P5 BRA `(.L_x_224) ;  /* 0x00000000000cd947 */ /* 0x000fea0003800000 */
[----:B------:R-:W-:-:S04]  /*8cf0*/  IADD3 R4, P4, R112, UR10, RZ ;  /* 0x0000000a70047c10 */ /* 0x000fc8000ff9e0ff */
[----:B0-----:R-:W-:-:S05]  /*8d00*/  IADD3.X R5, R113, UR4, RZ, P4, !PT ;  /* 0x0000000471057c10 */ /* 0x001fca000a7fe4ff */
[----:B------:R0:W5:Y:S04]  /*8d10*/  LDG.E.LTC128B.U16 R3, desc[UR12][R4.64] ;  /* 0x0000000c04037981 */ /* 0x000168000c1e1520 */
.L_x_224:
[----:B------:R-:W-:Y:S05]  /*8d20*/  BSYNC B0 ;  /* 0x0000000000007941 */ /* 0x000fea0003800000 */
.L_x_223:
[----:B0----5:R-:W-:Y:S01]  /*8d30*/  HADD2.F32 R5, -RZ, R3.H0_H0 ;  /* 0x20000003ff057230 */ /* 0x021fe20000004100 */
[----:B------:R-:W-:Y:S01]  /*8d40*/  IADD3 R4, P4, R56, R101, RZ ;  /* 0x0000006538047210 */ /* 0x000fe20007f9e0ff */
[----:B------:R-:W-:Y:S01]  /*8d50*/  BSSY B0, `(.L_x_225) ;  /* 0x000000b000007945 */ /* 0x000fe20003800000 */
[----:B------:R-:W-:Y:S02]  /*8d60*/  ISETP.GT.AND P6, PT, R7, 0xc8, P6 ;  /* 0x000000c80700780c */ /* 0x000fe400037c4270 */
[----:B------:R-:W-:-:S04]  /*8d70*/  FMUL R5, R5, R2 ;  /* 0x0000000205057220 */ /* 0x000fc80000400000 */
[----:B------:R-:W-:-:S05]  /*8d80*/  FFMA R5, R46, R0, R5 ;  /* 0x000000002e057223 */ /* 0x000fca0000000005 */
[----:B------:R-:W-:Y:S01]  /*8d90*/  F2FP.F16.F32.PACK_AB R6, RZ, R5 ;  /* 0x00000005ff06723e */ /* 0x000fe200000000ff */
[----:B------:R-:W-:-:S05]  /*8da0*/  IMAD.X R5, R57, 0x1, R15, P4 ;  /* 0x0000000139057824 */ /* 0x000fca00020e060f */
[----:B------:R0:W-:Y:S01]  /*8db0*/  @P5 STG.E.U16 desc[UR12][R4.64], R6 ;  /* 0x0000000604005986 */ /* 0x0001e2000c10150c */
[----:B------:R-:W-:Y:S05]  /*8dc0*/  @!P6 BRA `(.L_x_226) ;  /* 0x00000000000ce947 */ /* 0x000fea0003800000 */
[----:B0-----:R-:W-:-:S04]  /*8dd0*/  IADD3 R4, P4, R112, UR9, RZ ;  /* 0x0000000970047c10 */ /* 0x001fc8000ff9e0ff */
[----:B------:R-:W-:-:S05]  /*8de0*/  IADD3.X R5, R113, UR4, RZ, P4, !PT ;  /* 0x0000000471057c10 */ /* 0x000fca000a7fe4ff */
[----:B------:R0:W5:Y:S04]  /*8df0*/  LDG.E.LTC128B.U16 R3, desc[UR12][R4.64] ;  /* 0x0000000c04037981 */ /* 0x000168000c1e1520 */
.L_x_226:
[----:B------:R-:W-:Y:S05]  /*8e00*/  BSYNC B0 ;  /* 0x0000000000007941 */ /* 0x000fea0003800000 */
.L_x_225:
[----:B0----5:R-:W-:Y:S01]  /*8e10*/  HADD2.F32 R5, -RZ, R3.H0_H0 ;  /* 0x20000003ff057230 */ /* 0x021fe20000004100 */
[----:B------:R-:W-:Y:S01]  /*8e20*/  ISETP.GT.AND P4, PT, R7, 0xc0, P3 ;  /* 0x000000c00700780c */ /* 0x000fe20001f84270 */
[----:B------:R-:W-:Y:S03]  /*8e30*/  BSSY B0, `(.L_x_227) ;  /* 0x000000b000007945 */ /* 0x000fe60003800000 */
[----:B------:R-:W-:-:S04]  /*8e40*/  FMUL R4, R5, R2 ;  /* 0x0000000205047220 */ /* 0x000fc80000400000 */
[----:B------:R-:W-:Y:S01]  /*8e50*/  FFMA R47, R47, R0, R4 ;  /* 0x000000002f2f7223 */ /* 0x000fe20000000004 */
[----:B------:R-:W-:-:S04]  /*8e60*/  IADD3 R4, P5, R56, R103, RZ ;  /* 0x0000006738047210 */ /* 0x000fc80007fbe0ff */
[----:B------:R-:W-:Y:S01]  /*8e70*/  F2FP.F16.F32.PACK_AB R47, RZ, R47 ;  /* 0x0000002fff2f723e */ /* 0x000fe200000000ff */
[----:B------:R-:W-:-:S05]  /*8e80*/  IMAD.X R5, R57, 0x1, R15, P5 ;  /* 0x0000000139057824 */ /* 0x000fca00028e060f */
[----:B------:R0:W-:Y:S01]  /*8e90*/  @P6 STG.E.U16 desc[UR12][R4.64], R47 ;  /* 0x0000002f04006986 */ /* 0x0001e2000c10150c */
[----:B------:R-:W-:Y:S05]  /*8ea0*/  @!P4 BRA `(.L_x_228) ;  /* 0x00000000000cc947 */ /* 0x000fea0003800000 */
[----:B0-----:R-:W-:-:S04]  /*8eb0*/  IADD3 R4, P5, R16, UR8, RZ ;  /* 0x0000000810047c10 */ /* 0x001fc8000ffbe0ff */
[----:B------:R-:W-:-:S05]  /*8ec0*/  IADD3.X R5, R17, UR4, RZ, P5, !PT ;  /* 0x0000000411057c10 */ /* 0x000fca000affe4ff */
[----:B------:R0:W5:Y:S04]  /*8ed0*/  LDG.E.LTC128B.U16 R3, desc[UR12][R4.64] ;  /* 0x0000000c04037981 */ /* 0x000168000c1e1520 */
.L_x_228:
[----:B------:R-:W-:Y:S05]  /*8ee0*/  BSYNC B0 ;  /* 0x0000000000007941 */ /* 0x000fea0003800000 */
.L_x_227:
        /* <DEDUP_REMOVED lines=13> */
.L_x_230:
[----:B------:R-:W-:Y:S05]  /*8fc0*/  BSYNC B0 ;  /* 0x0000000000007941 */ /* 0x000fea0003800000 */
.L_x_229:
        /* <DEDUP_REMOVED lines=13> */
.L_x_232:
[----:B------:R-:W-:Y:S05]  /*90a0*/  BSYNC B0 ;  /* 0x0000000000007941 */ /* 0x000fea0003800000 */
.L_x_231:
        /* <DEDUP_REMOVED lines=13> */
.L_x_234:
[----:B------:R-:W-:Y:S05]  /*9180*/  BSYNC B0 ;  /* 0x0000000000007941 */ /* 0x000fea0003800000 */
.L_x_233:
        /* <DEDUP_REMOVED lines=13> */
.L_x_236:
[----:B------:R-:W-:Y:S05]  /*9260*/  BSYNC B0 ;  /* 0x0000000000007941 */ /* 0x000fea0003800000 */
.L_x_235:
[----:B0----5:R-:W-:Y:S01]  /*9270*/  HADD2.F32 R5, -RZ, R3.H0_H0 ;  /* 0x20000003ff057230 */ /* 0x021fe20000004100 */
[----:B------:R-:W-:Y:S01]  /*9280*/  IADD3 R4, P4, R20, R109, RZ ;  /* 0x0000006d14047210 */ /* 0x000fe20007f9e0ff */
[----:B------:R-:W-:Y:S01]  /*9290*/  BSSY B0, `(.L_x_237) ;  /* 0x000000b000007945 */ /* 0x000fe20003800000 */
[----:B------:R-:W-:Y:S02]  /*92a0*/  ISETP.GT.AND P2, PT, R7, 0xc0, P0 ;  /* 0x000000c00700780c */ /* 0x000fe40000744270 */
[----:B------:R-:W-:-:S04]  /*92b0*/  FMUL R5, R5, R2 ;  /* 0x0000000205057220 */ /* 0x000fc80000400000 */
[----:B------:R-:W-:-:S05]  /*92c0*/  FFMA R5, R52, R0, R5 ;  /* 0x0000000034057223 */ /* 0x000fca0000000005 */
[----:B------:R-:W-:Y:S01]  /*92d0*/  F2FP.F16.F32.PACK_AB R6, RZ, R5 ;  /* 0x00000005ff06723e */ /* 0x000fe200000000ff */
[----:B------:R-:W-:Y:S01]  /*92e0*/  IMAD.X R5, R21, 0x1, R15, P4 ;  /* 0x0000000115057824 */ /* 0x000fe200020e060f */
[----:B------:R-:W-:-:S04]  /*92f0*/  IADD3 R8, P4, R16, UR5, RZ ;  /* 0x0000000510087c10 */ /* 0x000fc8000ff9e0ff */
[----:B------:R0:W-:Y:S01]  /*9300*/  @P3 STG.E.U16 desc[UR12][R4.64], R6 ;  /* 0x0000000604003986 */ /* 0x0001e2000c10150c */
[----:B------:R-:W-:Y:S01]  /*9310*/  IADD3.X R9, R17, UR4, RZ, P4, !PT ;  /* 0x0000000411097c10 */ /* 0x000fe2000a7fe4ff */
[----:B------:R-:W-:Y:S07]  /*9320*/  @!P2 BRA `(.L_x_238) ;  /* 0x000000000004a947 */ /* 0x000fee0003800000 */
[----:B------:R0:W5:Y:S02]  /*9330*/  LDG.E.LTC128B.U16 R3, desc[UR12][R8.64] ;  /* 0x0000000c08037981 */ /* 0x000164000c1e1520 */
.L_x_238:
[----:B------:R-:W-:Y:S05]  /*9340*/  BSYNC B0 ;  /* 0x0000000000007941 */ /* 0x000fea0003800000 */
.L_x_237:
        /* <DEDUP_REMOVED lines=13> */
.L_x_240:
[----:B------:R-:W-:Y:S05]  /*9420*/  BSYNC B0 ;  /* 0x0000000000007941 */ /* 0x000fea0003800000 */
.L_x_239:
        /* <DEDUP_REMOVED lines=13> */
.L_x_242:
[----:B------:R-:W-:Y:S05]  /*9500*/  BSYNC B0 ;  /* 0x0000000000007941 */ /* 0x000fea0003800000 */
.L_x_241:
[----:B-----5:R-:W-:-:S05]  /*9510*/  HADD2.F32 R3, -RZ, R3.H0_H0 ;  /* 0x20000003ff037230 */ /* 0x020fca0000004100 */
[----:B0-----:R-:W-:Y:S01]  /*9520*/  FMUL R4, R3, R2 ;  /* 0x0000000203047220 */ /* 0x001fe20000400000 */
[----:B------:R-:W-:-:S03]  /*9530*/  IADD3 R2, P1, R56, R111, RZ ;  /* 0x0000006f38027210 */ /* 0x000fc60007f3e0ff */
[----:B------:R-:W-:Y:S01]  /*9540*/  FFMA R4, R55, R0, R4 ;  /* 0x0000000037047223 */ /* 0x000fe20000000004 */
[----:B------:R-:W-:Y:S09]  /*9550*/  @!P0 EXIT ;  /* 0x000000000000894d */ /* 0x000ff20003800000 */
[----:B------:R-:W-:Y:S01]  /*9560*/  F2FP.F16.F32.PACK_AB R4, RZ, R4 ;  /* 0x00000004ff04723e */ /* 0x000fe200000000ff */
[----:B------:R-:W-:-:S05]  /*9570*/  IMAD.X R3, R57, 0x1, R15, P1 ;  /* 0x0000000139037824 */ /* 0x000fca00008e060f */
[----:B------:R-:W-:Y:S01]  /*9580*/  STG.E.U16 desc[UR12][R2.64], R4 ;  /* 0x0000000402007986 */ /* 0x000fe2000c10150c */
[----:B------:R-:W-:Y:S05]  /*9590*/  EXIT ;  /* 0x000000000000794d */ /* 0x000fea0003800000 */
.L_x_22:
[----:B------:R-:W-:Y:S01]  /*95a0*/  ULDC.64 UR4, c[0x0][0x650] ;  /* 0x0001940000047ab9 */ /* 0x000fe20000000a00 */
[-C--:B------:R-:W-:Y:S01]  /*95b0*/  FMUL R120, R120, R0.reuse ;  /* 0x0000000078787220 */ /* 0x080fe20000400000 */
[----:B------:R-:W-:Y:S01]  /*95c0*/  LEA R2, P1, R10, UR4, 0x1 ;  /* 0x000000040a027c11 */ /* 0x000fe2000f8208ff */
[-C--:B------:R-:W-:Y:S01]  /*95d0*/  FMUL R121, R121, R0.reuse ;  /* 0x0000000079797220 */ /* 0x080fe20000400000 */
[----:B------:R-:W-:Y:S01]  /*95e0*/  ISETP.GT.AND P5, PT, R8, 0x1, PT ;  /* 0x000000010800780c */ /* 0x000fe20003fa4270 */
[----:B------:R-:W-:Y:S01]  /*95f0*/  FMUL R122, R122, R0 ;  /* 0x000000007a7a7220 */ /* 0x000fe20000400000 */
[----:B------:R-:W-:Y:S01]  /*9600*/  F2FP.F16.F32.PACK_AB R120, RZ, R120 ;  /* 0x00000078ff78723e */ /* 0x000fe200000000ff */
[-C--:B------:R-:W-:Y:S01]  /*9610*/  FMUL R123, R123, R0.reuse ;  /* 0x000000007b7b7220 */ /* 0x080fe20000400000 */
[----:B------:R-:W-:Y:S01]  /*9620*/  LEA.HI.X R3, R10, UR5, R155, 0x1, P1 ;  /* 0x000000050a037c11 */ /* 0x000fe200088f0c9b */
[-C--:B------:R-:W-:Y:S01]  /*9630*/  FMUL R124, R124, R0.reuse ;  /* 0x000000007c7c7220 */ /* 0x080fe20000400000 */
[----:B------:R-:W-:Y:S01]  /*9640*/  ISETP.GT.AND P1, PT, R7, RZ, P5 ;  /* 0x000000ff0700720c */ /* 0x000fe20002f24270 */
[-C--:B------:R-:W-:Y:S01]  /*9650*/  FMUL R125, R125, R0.reuse ;  /* 0x000000007d7d7220 */ /* 0x080fe20000400000 */
[----:B------:R-:W-:Y:S01]  /*9660*/  SHF.L.U64.HI R9, R156, 0x1, R9 ;  /* 0x000000019c097819 */ /* 0x000fe20000010209 */
[----:B------:R-:W-:Y:S01]  /*9670*/  @P0 STG.E.U16 desc[UR12][R2.64], R120 ;  /* 0x0000007802000986 */ /* 0x000fe2000c10150c */
[C---:B------:R-:W-:Y:S01]  /*9680*/  ISETP.GT.AND P0, PT, R7.reuse, 0x8, P5 ;  /* 0x000000080700780c */ /* 0x040fe20002f04270 */
[-C--:B------:R-:W-:Y:S01]  /*9690*/  FMUL R126, R126, R0.reuse ;  /* 0x000000007e7e7220 */ /* 0x080fe20000400000 */
[----:B------:R-:W-:Y:S01]  /*96a0*/  ISETP.GT.AND P3, PT, R7, 0x8, P4 ;  /* 0x000000080700780c */ /* 0x000fe20002764270 */
[----:B------:R-:W-:Y:S01]  /*96b0*/  FMUL R127, R127, R0 ;  /* 0x000000007f7f7220 */ /* 0x000fe20000400000 */
[----:B------:R-:W-:Y:S01]  /*96c0*/  LEA R156, P2, R156, R2, 0x1 ;  /* 0x000000029c9c7211 */ /* 0x000fe200078408ff */
[-C--:B------:R-:W-:Y:S01]  /*96d0*/  FMUL R128, R128, R0.reuse ;  /* 0x0000000080807220 */ /* 0x080fe20000400000 */
[----:B------:R-:W-:Y:S01]  /*96e0*/  F2FP.F16.F32.PACK_AB R121, RZ, R121 ;  /* 0x00000079ff79723e */ /* 0x000fe200000000ff */
[----:B------:R-:W-:Y:S01]  /*96f0*/  FMUL R129, R129, R0 ;  /* 0x0000000081817220 */ /* 0x000fe20000400000 */
[----:B------:R-:W-:Y:S01]  /*9700*/  F2FP.F16.F32.PACK_AB R122, RZ, R122 ;  /* 0x0000007aff7a723e */ /* 0x000fe200000000ff */
[----:B------:R-:W-:Y:S01]  /*9710*/  IMAD.X R157, R9, 0x1, R3, P2 ;  /* 0x00000001099d7824 */ /* 0x000fe200010e0603 */
[----:B------:R-:W-:Y:S01]  /*9720*/  F2FP.F16.F32.PACK_AB R123, RZ, R123 ;  /* 0x0000007bff7b723e */ /* 0x000fe200000000ff */
[----:B------:R-:W-:Y:S01]  /*9730*/  @P1 STG.E.U16 desc[UR12][R2.64+0x2], R121 ;  /* 0x0000027902001986 */ /* 0x000fe2000c10150c */
[C---:B------:R-:W-:Y:S01]  /*9740*/  ISETP.GT.AND P6, PT, R8.reuse, 0x8, PT ;  /* 0x000000080800780c */ /* 0x040fe20003fc4270 */
[--C-:B------:R-:W-:Y:S01]  /*9750*/  @P0 IMAD.MOV.U32 R4, RZ, RZ, R156.reuse ;  /* 0x000000ffff040224 */ /* 0x100fe200078e009c */
[----:B------:R-:W-:Y:S01]  /*9760*/  ISETP.GT.AND P5, PT, R8, 0x9, PT ;  /* 0x000000090800780c */ /* 0x000fe20003fa4270 */
[--C-:B------:R-:W-:Y:S01]  /*9770*/  @P0 IMAD.MOV.U32 R5, RZ, RZ, R157.reuse ;  /* 0x000000ffff050224 */ /* 0x100fe200078e009d */
[----:B------:R-:W-:Y:S01]  /*9780*/  @P3 STG.E.U16 desc[UR12][R156.64], R122 ;  /* 0x0000007a9c003986 */ /* 0x000fe2000c10150c */
[C---:B------:R-:W-:Y:S01]  /*9790*/  ISETP.GT.AND P1, PT, R7.reuse, RZ, P6 ;  /* 0x000000ff0700720c */ /* 0x040fe20003724270 */
[-C--:B------:R-:W-:Y:S01]  /*97a0*/  FMUL R130, R130, R0.reuse ;  /* 0x0000000082827220 */ /* 0x080fe20000400000 */
[C---:B------:R-:W-:Y:S01]  /*97b0*/  ISETP.GT.AND P2, PT, R7.reuse, RZ, P5 ;  /* 0x000000ff0700720c */ /* 0x040fe20002f44270 */
[----:B------:R0:W-:Y:S01]  /*97c0*/  @P0 STG.E.U16 desc[UR12][R4.64+0x2], R123 ;  /* 0x0000027b04000986 */ /* 0x0001e2000c10150c */
[----:B------:R-:W-:Y:S01]  /*97d0*/  ISETP.GT.AND P0, PT, R7, 0x8, P6 ;  /* 0x000000080700780c */ /* 0x000fe20003704270 */
[----:B------:R-:W-:Y:S01]  /*97e0*/  FMUL R131, R131, R0 ;  /* 0x0000000083837220 */ /* 0x000fe20000400000 */
[----:B------:R-:W-:Y:S01]  /*97f0*/  F2FP.F16.F32.PACK_AB R124, RZ, R124 ;  /* 0x0000007cff7c723e */ /* 0x000fe200000000ff */
[----:B------:R-:W-:Y:S01]  /*9800*/  IMAD.SHL.U32 R9, R14, 0x80, RZ ;  /* 0x000000800e097824 */ /* 0x000fe200078e00ff */
[----:B------:R-:W-:Y:S01]  /*9810*/  F2FP.F16.F32.PACK_AB R125, RZ, R125 ;  /* 0x0000007dff7d723e */ /* 0x000fe200000000ff */
[----:B------:R-:W-:Y:S01]  /*9820*/  FMUL R132, R132, R0 ;  /* 0x0000000084847220 */ /* 0x000fe20000400000 */
[----:B------:R-:W-:Y:S01]  /*9830*/  F2FP.F16.F32.PACK_AB R126, RZ, R126 ;  /* 0x0000007eff7e723e */ /* 0x000fe200000000ff */
[-C--:B------:R-:W-:Y:S01]  /*9840*/  FMUL R133, R133, R0.reuse ;  /* 0x0000000085857220 */ /* 0x080fe20000400000 */
[----:B------:R-:W-:Y:S01]  /*9850*/  ISETP.GT.AND P3, PT, R8, 0x10, PT ;  /* 0x000000100800780c */ /* 0x000fe20003f64270 */
[----:B------:R-:W-:Y:S01]  /*9860*/  @P1 STG.E.U16 desc[UR12][R2.64+0x10], R124 ;  /* 0x0000107c02001986 */ /* 0x000fe2000c10150c */
[----:B------:R-:W-:Y:S01]  /*9870*/  ISETP.GT.AND P1, PT, R7, 0x8, P5 ;  /* 0x000000080700780c */ /* 0x000fe20002f24270 */
[----:B------:R-:W-:Y:S01]  /*9880*/  FMUL R134, R134, R0 ;  /* 0x0000000086867220 */ /* 0x000fe20000400000 */
[----:B------:R-:W-:Y:S01]  /*9890*/  F2FP.F16.F32.PACK_AB R127, RZ, R127 ;  /* 0x0000007fff7f723e */ /* 0x000fe200000000ff */
[--C-:B0-----:R-:W-:Y:S01]  /*98a0*/  @P0 IMAD.MOV.U32 R4, RZ, RZ, R156.reuse ;  /* 0x000000ffff040224 */ /* 0x101fe200078e009c */
[----:B------:R-:W-:Y:S01]  /*98b0*/  @P2 STG.E.U16 desc[UR12][R2.64+0x12], R125 ;  /* 0x0000127d02002986 */ /* 0x000fe2000c10150c */
[----:B------:R-:W-:Y:S01]  /*98c0*/  @P0 IMAD.MOV.U32 R5, RZ, RZ, R157 ;  /* 0x000000ffff050224 */ /* 0x000fe200078e009d */
[----:B------:R-:W-:Y:S01]  /*98d0*/  F2FP.F16.F32.PACK_AB R128, RZ, R128 ;  /* 0x00000080ff80723e */ /* 0x000fe200000000ff */
[-C--:B------:R-:W-:Y:S01]  /*98e0*/  FMUL R135, R135, R0.reuse ;  /* 0x0000000087877220 */ /* 0x080fe20000400000 */
[----:B------:R-:W-:Y:S01]  /*98f0*/  ISETP.GT.AND P2, PT, R8, 0x11, PT ;  /* 0x000000110800780c */ /* 0x000fe20003f44270 */
[-C--:B------:R-:W-:Y:S01]  /*9900*/  FMUL R136, R136, R0.reuse ;  /* 0x0000000088887220 */ /* 0x080fe20000400000 */
[----:B------:R0:W-:Y:S01]  /*9910*/  @P0 STG.E.U16 desc[UR12][R4.64+0x10], R126 ;  /* 0x0000107e04000986 */ /* 0x0001e2000c10150c */
[----:B------:R-:W-:Y:S01]  /*9920*/  ISETP.GT.AND P0, PT, R7, RZ, P3 ;  /* 0x000000ff0700720c */ /* 0x000fe20001f04270 */
[-C--:B------:R-:W-:Y:S01]  /*9930*/  FMUL R137, R137, R0.reuse ;  /* 0x0000000089897220 */ /* 0x080fe20000400000 */
[----:B------:R-:W-:Y:S01]  /*9940*/  F2FP.F16.F32.PACK_AB R129, RZ, R129 ;  /* 0x00000081ff81723e */ /* 0x000fe200000000ff */
[----:B------:R-:W-:Y:S01]  /*9950*/  FMUL R138, R138, R0 ;  /* 0x000000008a8a7220 */ /* 0x000fe20000400000 */
[----:B------:R-:W-:Y:S01]  /*9960*/  F2FP.F16.F32.PACK_AB R130, RZ, R130 ;  /* 0x00000082ff82723e */ /* 0x000fe200000000ff */
[-C--:B------:R-:W-:Y:S01]  /*9970*/  FMUL R139, R139, R0.reuse ;  /* 0x000000008b8b7220 */ /* 0x080fe20000400000 */
[----:B------:R-:W-:Y:S01]  /*9980*/  F2FP.F16.F32.PACK_AB R131, RZ, R131 ;  /* 0x00000083ff83723e */ /* 0x000fe200000000ff */
[-C--:B------:R-:W-:Y:S01]  /*9990*/  FMUL R140, R140, R0.reuse ;  /* 0x000000008c8c7220 */ /* 0x080fe20000400000 */
[----:B------:R-:W-:Y:S01]  /*99a0*/  SHF.L.U64.HI R15, R14, 0x7, R15 ;  /* 0x000000070e0f7819 */ /* 0x000fe2000001020f */
[----:B------:R-:W-:Y:S01]  /*99b0*/  FMUL R141, R141, R0 ;  /* 0x000000008d8d7220 */ /* 0x000fe20000400000 */
[----:B------:R-:W-:Y:S01]  /*99c0*/  LOP3.LUT R11, R9, 0x2, RZ, 0xfc, !PT ;  /* 0x00000002090b7812 */ /* 0x000fe200078efcff */
[--C-:B0-----:R-:W-:Y:S01]  /*99d0*/  @P1 IMAD.MOV.U32 R4, RZ, RZ, R156.reuse ;  /* 0x000000ffff041224 */ /* 0x101fe200078e009c */
[----:B------:R-:W-:Y:S01]  /*99e0*/  F2FP.F16.F32.PACK_AB R132, RZ, R132 ;  /* 0x00000084ff84723e */ /* 0x000fe200000000ff */
[--C-:B------:R-:W-:Y:S01]  /*99f0*/  @P1 IMAD.MOV.U32 R5, RZ, RZ, R157.reuse ;  /* 0x000000ffff051224 */ /* 0x100fe200078e009d */
[----:B------:R-:W-:Y:S01]  /*9a00*/  F2FP.F16.F32.PACK_AB R133, RZ, R133 ;  /* 0x00000085ff85723e */ /* 0x000fe200000000ff */
[----:B------:R-:W-:Y:S01]  /*9a10*/  FMUL R142, R142, R0 ;  /* 0x000000008e8e7220 */ /* 0x000fe20000400000 */
[----:B------:R-:W-:Y:S01]  /*9a20*/  F2FP.F16.F32.PACK_AB R134, RZ, R134 ;  /* 0x00000086ff86723e */ /* 0x000fe200000000ff */
[-C--:B------:R-:W-:Y:S01]  /*9a30*/  FMUL R143, R143, R0.reuse ;  /* 0x000000008f8f7220 */ /* 0x080fe20000400000 */
[----:B------:R-:W-:Y:S01]  /*9a40*/  @P1 STG.E.U16 desc[UR12][R4.64+0x12], R127 ;  /* 0x0000127f04001986 */ /* 0x000fe2000c10150c */
[----:B------:R-:W-:Y:S01]  /*9a50*/  ISETP.GT.AND P1, PT, R8, 0x19, PT ;  /* 0x000000190800780c */ /* 0x000fe20003f24270 */
[-C--:B------:R-:W-:Y:S01]  /*9a60*/  FMUL R144, R144, R0.reuse ;  /* 0x0000000090907220 */ /* 0x080fe20000400000 */
[----:B------:R-:W-:Y:S01]  /*9a70*/  F2FP.F16.F32.PACK_AB R135, RZ, R135 ;  /* 0x00000087ff87723e */ /* 0x000fe200000000ff */
[----:B------:R-:W-:Y:S01]  /*9a80*/  @P0 STG.E.U16 desc[UR12][R2.64+0x20], R128 ;  /* 0x0000208002000986 */ /* 0x000fe2000c10150c */
[----:B------:R-:W-:Y:S01]  /*9a90*/  ISETP.GT.AND P0, PT, R7, RZ, P2 ;  /* 0x000000ff0700720c */ /* 0x000fe20001704270 */
[----:B------:R-:W-:Y:S01]  /*9aa0*/  FMUL R145, R145, R0 ;  /* 0x0000000091917220 */ /* 0x000fe20000400000 */
[----:B------:R-:W-:Y:S01]  /*9ab0*/  F2FP.F16.F32.PACK_AB R136, RZ, R136 ;  /* 0x00000088ff88723e */ /* 0x000fe200000000ff */
[-C--:B------:R-:W-:Y:S01]  /*9ac0*/  FMUL R146, R146, R0.reuse ;  /* 0x0000000092927220 */ /* 0x080fe20000400000 */
[----:B------:R-:W-:Y:S01]  /*9ad0*/  F2FP.F16.F32.PACK_AB R137, RZ, R137 ;  /* 0x00000089ff89723e */ /* 0x000fe200000000ff */
[----:B------:R-:W-:Y:S01]  /*9ae0*/  FMUL R147, R147, R0 ;  /* 0x0000000093937220 */ /* 0x000fe20000400000 */
[----:B------:R-:W-:Y:S01]  /*9af0*/  F2FP.F16.F32.PACK_AB R138, RZ, R138 ;  /* 0x0000008aff8a723e */ /* 0x000fe200000000ff */
[-C--:B------:R-:W-:Y:S01]  /*9b00*/  FMUL R148, R148, R0.reuse ;  /* 0x0000000094947220 */ /* 0x080fe20000400000 */
[----:B------:R-:W-:Y:S01]  /*9b10*/  F2FP.F16.F32.PACK_AB R139, RZ, R139 ;  /* 0x0000008bff8b723e */ /* 0x000fe200000000ff */
[----:B------:R-:W-:Y:S01]  /*9b20*/  FMUL R149, R149, R0 ;  /* 0x0000000095957220 */ /* 0x000fe20000400000 */
[----:B------:R-:W-:Y:S01]  /*9b30*/  F2FP.F16.F32.PACK_AB R140, RZ, R140 ;  /* 0x0000008cff8c723e */ /* 0x000fe200000000ff */
[-C--:B------:R-:W-:Y:S01]  /*9b40*/  FMUL R150, R150, R0.reuse ;  /* 0x0000000096967220 */ /* 0x080fe20000400000 */
[----:B------:R-:W-:Y:S01]  /*9b50*/  ISETP.GT.AND P5, PT, R8, 0x29, PT ;  /* 0x000000290800780c */ /* 0x000fe20003fa4270 */
[----:B------:R-:W-:Y:S01]  /*9b60*/  @P0 STG.E.U16 desc[UR12][R2.64+0x22], R129 ;  /* 0x0000228102000986 */ /* 0x000fe2000c10150c */
[----:B------:R-:W-:Y:S01]  /*9b70*/  ISETP.GT.AND P0, PT, R7, 0x8, P3 ;  /* 0x000000080700780c */ /* 0x000fe20001f04270 */
[-C--:B------:R-:W-:Y:S01]  /*9b80*/  FMUL R151, R151, R0.reuse ;  /* 0x0000000097977220 */ /* 0x080fe20000400000 */
[----:B------:R-:W-:Y:S01]  /*9b90*/  F2FP.F16.F32.PACK_AB R141, RZ, R141 ;  /* 0x0000008dff8d723e */ /* 0x000fe200000000ff */
[----:B------:R-:W-:Y:S01]  /*9ba0*/  FMUL R88, R88, R0 ;  /* 0x0000000058587220 */ /* 0x000fe20000400000 */
[----:B------:R-:W-:Y:S01]  /*9bb0*/  F2FP.F16.F32.PACK_AB R142, RZ, R142 ;  /* 0x0000008eff8e723e */ /* 0x000fe200000000ff */
[-C--:B------:R-:W-:Y:S01]  /*9bc0*/  FMUL R89, R89, R0.reuse ;  /* 0x0000000059597220 */ /* 0x080fe20000400000 */
[----:B------:R-:W-:Y:S01]  /*9bd0*/  F2FP.F16.F32.PACK_AB R143, RZ, R143 ;  /* 0x0000008fff8f723e */ /* 0x000fe200000000ff */
[-C--:B------:R-:W-:Y:S01]  /*9be0*/  FMUL R90, R90, R0.reuse ;  /* 0x000000005a5a7220 */ /* 0x080fe20000400000 */
[----:B------:R-:W-:Y:S01]  /*9bf0*/  ISETP.GT.AND P3, PT, R8, 0x30, PT ;  /* 0x000000300800780c */ /* 0x000fe20003f64270 */
[----:B------:R-:W-:Y:S01]  /*9c00*/  FMUL R91, R91, R0 ;  /* 0x000000005b5b7220 */ /* 0x000fe20000400000 */
[----:B------:R-:W-:Y:S01]  /*9c10*/  F2FP.F16.F32.PACK_AB R144, RZ, R144 ;  /* 0x00000090ff90723e */ /* 0x000fe200000000ff */
[----:B------:R-:W-:Y:S01]  /*9c20*/  FMUL R92, R92, R0 ;  /* 0x000000005c5c7220 */ /* 0x000fe20000400000 */
[----:B------:R-:W-:Y:S01]  /*9c30*/  F2FP.F16.F32.PACK_AB R145, RZ, R145 ;  /* 0x00000091ff91723e */ /* 0x000fe200000000ff */
[--C-:B------:R-:W-:Y:S01]  /*9c40*/  @P0 IMAD.MOV.U32 R12, RZ, RZ, R156.reuse ;  /* 0x000000ffff0c0224 */ /* 0x100fe200078e009c */
[----:B------:R-:W-:Y:S01]  /*9c50*/  F2FP.F16.F32.PACK_AB R146, RZ, R146 ;  /* 0x00000092ff92723e */ /* 0x000fe200000000ff */
[--C-:B------:R-:W-:Y:S01]  /*9c60*/  @P0 IMAD.MOV.U32 R13, RZ, RZ, R157.reuse ;  /* 0x000000ffff0d0224 */ /* 0x100fe200078e009d */
[----:B------:R-:W-:Y:S01]  /*9c70*/  F2FP.F16.F32.PACK_AB R147, RZ, R147 ;  /* 0x00000093ff93723e */ /* 0x000fe200000000ff */
[----:B------:R-:W-:Y:S01]  /*9c80*/  FMUL R93, R93, R0 ;  /* 0x000000005d5d7220 */ /* 0x000fe20000400000 */
[----:B------:R-:W-:Y:S01]  /*9c90*/  F2FP.F16.F32.PACK_AB R148, RZ, R148 ;  /* 0x00000094ff94723e */ /* 0x000fe200000000ff */
[-C--:B------:R-:W-:Y:S01]  /*9ca0*/  FMUL R94, R94, R0.reuse ;  /* 0x000000005e5e7220 */ /* 0x080fe20000400000 */
[----:B------:R0:W-:Y:S01]  /*9cb0*/  @P0 STG.E.U16 desc[UR12][R12.64+0x20], R130 ;  /* 0x000020820c000986 */ /* 0x0001e2000c10150c */
[----:B------:R-:W-:Y:S01]  /*9cc0*/  ISETP.GT.AND P0, PT, R7, 0x8, P2 ;  /* 0x000000080700780c */ /* 0x000fe20001704270 */
[-C--:B------:R-:W-:Y:S01]  /*9cd0*/  FMUL R95, R95, R0.reuse ;  /* 0x000000005f5f7220 */ /* 0x080fe20000400000 */
[----:B------:R-:W-:Y:S01]  /*9ce0*/  ISETP.GT.AND P2, PT, R8, 0x18, PT ;  /* 0x000000180800780c */ /* 0x000fe20003f44270 */
[-C--:B------:R-:W-:Y:S01]  /*9cf0*/  FMUL R96, R96, R0.reuse ;  /* 0x0000000060607220 */ /* 0x080fe20000400000 */
[----:B------:R-:W-:Y:S01]  /*9d00*/  F2FP.F16.F32.PACK_AB R149, RZ, R149 ;  /* 0x00000095ff95723e */ /* 0x000fe200000000ff */
[----:B------:R-:W-:Y:S01]  /*9d10*/  FMUL R97, R97, R0 ;  /* 0x0000000061617220 */ /* 0x000fe20000400000 */
[----:B------:R-:W-:Y:S01]  /*9d20*/  F2FP.F16.F32.PACK_AB R150, RZ, R150 ;  /* 0x00000096ff96723e */ /* 0x000fe200000000ff */
[-C--:B------:R-:W-:Y:S01]  /*9d30*/  FMUL R98, R98, R0.reuse ;  /* 0x0000000062627220 */ /* 0x080fe20000400000 */
[----:B------:R-:W-:Y:S01]  /*9d40*/  F2FP.F16.F32.PACK_AB R151, RZ, R151 ;  /* 0x00000097ff97723e */ /* 0x000fe200000000ff */
[-C--:B------:R-:W-:Y:S01]  /*9d50*/  FMUL R99, R99, R0.reuse ;  /* 0x0000000063637220 */ /* 0x080fe20000400000 */
[C---:B------:R-:W-:Y:S01]  /*9d60*/  LOP3.LUT R17, R9.reuse, 0x10, RZ, 0xfc, !PT ;  /* 0x0000001009117812 */ /* 0x040fe200078efcff */
[----:B------:R-:W-:Y:S01]  /*9d70*/  FMUL R100, R100, R0 ;  /* 0x0000000064647220 */ /* 0x000fe20000400000 */
[----:B------:R-:W-:Y:S01]  /*9d80*/  F2FP.F16.F32.PACK_AB R88, RZ, R88 ;  /* 0x00000058ff58723e */ /* 0x000fe200000000ff */
[--C-:B0-----:R-:W-:Y:S01]  /*9d90*/  @P0 IMAD.MOV.U32 R12, RZ, RZ, R156.reuse ;  /* 0x000000ffff0c0224 */ /* 0x101fe200078e009c */
[----:B------:R-:W-:Y:S01]  /*9da0*/  LOP3.LUT R19, R9, 0x12, RZ, 0xfc, !PT ;  /* 0x0000001209137812 */ /* 0x000fe200078efcff */
[----:B------:R-:W-:Y:S01]  /*9db0*/  @P0 IMAD.MOV.U32 R13, RZ, RZ, R157 ;  /* 0x000000ffff0d0224 */ /* 0x000fe200078e009d */
[----:B------:R-:W-:Y:S01]  /*9dc0*/  F2FP.F16.F32.PACK_AB R89, RZ, R89 ;  /* 0x00000059ff59723e */ /* 0x000fe200000000ff */
[----:B------:R-:W-:Y:S01]  /*9dd0*/  FMUL R101, R101, R0 ;  /* 0x0000000065657220 */ /* 0x000fe20000400000 */
[----:B------:R-:W-:Y:S01]  /*9de0*/  F2FP.F16.F32.PACK_AB R90, RZ, R90 ;  /* 0x0000005aff5a723e */ /* 0x000fe200000000ff */
[----:B------:R-:W-:Y:S01]  /*9df0*/  FMUL R102, R102, R0 ;  /* 0x0000000066667220 */ /* 0x000fe20000400000 */
[----:B------:R0:W-:Y:S01]  /*9e00*/  @P0 STG.E.U16 desc[UR12][R12.64+0x22], R131 ;  /* 0x000022830c000986 */ /* 0x0001e2000c10150c */
[----:B------:R-:W-:Y:S01]  /*9e10*/  IADD3 R4, P0, R9, R2, RZ ;  /* 0x0000000209047210 */ /* 0x000fe20007f1e0ff */
[-C--:B------:R-:W-:Y:S01]  /*9e20*/  FMUL R103, R103, R0.reuse ;  /* 0x0000000067677220 */ /* 0x080fe20000400000 */
[----:B------:R-:W-:Y:S01]  /*9e30*/  F2FP.F16.F32.PACK_AB R91, RZ, R91 ;  /* 0x0000005bff5b723e */ /* 0x000fe200000000ff */
[----:B------:R-:W-:Y:S01]  /*9e40*/  FMUL R104, R104, R0 ;  /* 0x0000000068687220 */ /* 0x000fe20000400000 */
[----:B------:R-:W-:Y:S01]  /*9e50*/  F2FP.F16.F32.PACK_AB R92, RZ, R92 ;  /* 0x0000005cff5c723e */ /* 0x000fe200000000ff */
[--C-:B------:R-:W-:Y:S01]  /*9e60*/  IMAD.X R5, R15, 0x1, R3.reuse, P0 ;  /* 0x000000010f057824 */ /* 0x100fe200000e0603 */
[----:B------:R-:W-:Y:S01]  /*9e70*/  IADD3 R20, P0, R11, R2, RZ ;  /* 0x000000020b147210 */ /* 0x000fe20007f1e0ff */
[-C--:B------:R-:W-:Y:S01]  /*9e80*/  FMUL R105, R105, R0.reuse ;  /* 0x0000000069697220 */ /* 0x080fe20000400000 */
[----:B------:R-:W-:Y:S01]  /*9e90*/  LOP3.LUT R23, R9, 0x22, RZ, 0xfc, !PT ;  /* 0x0000002209177812 */ /* 0x000fe200078efcff */
[-C--:B------:R-:W-:Y:S01]  /*9ea0*/  FMUL R106, R106, R0.reuse ;  /* 0x000000006a6a7220 */ /* 0x080fe20000400000 */
[----:B------:R-:W-:Y:S01]  /*9eb0*/  F2FP.F16.F32.PACK_AB R93, RZ, R93 ;  /* 0x0000005dff5d723e */ /* 0x000fe200000000ff */
[----:B------:R-:W-:Y:S01]  /*9ec0*/  IMAD.X R21, R15, 0x1, R3, P0 ;  /* 0x000000010f157824 */ /* 0x000fe200000e0603 */
        /* <DEDUP_REMOVED lines=28> */
[----:B------:R-:W-:Y:S01]  /*a090*/  ISETP.GT.AND P0, PT, R7, 0x8, P2 ;  /* 0x000000080700780c */ /* 0x000fe20001704270 */
[-C--:B------:R-:W-:Y:S01]  /*a0a0*/  FMUL R119, R119, R0.reuse ;  /* 0x0000000077777220 */ /* 0x080fe20000400000 */
[----:B------:R-:W-:Y:S01]  /*a0b0*/  ISETP.GT.AND P2, PT, R8, 0x20, PT ;  /* 0x000000200800780c */ /* 0x000fe20003f44270 */
        /* <DEDUP_REMOVED lines=10> */
[----:B0-----:R-:W-:Y:S01]  /*a160*/  @P0 IMAD.MOV.U32 R12, RZ, RZ, R156 ;  /* 0x000000ffff0c0224 */ /* 0x001fe200078e009c */
[----:B------:R-:W-:Y:S01]  /*a170*/  F2FP.F16.F32.PACK_AB R111, RZ, R111 ;  /* 0x0000006fff6f723e */ /* 0x000fe200000000ff */
[--C-:B------:R-:W-:Y:S01]  /*a180*/  @P0 IMAD.MOV.U32 R13, RZ, RZ, R157.reuse ;  /* 0x000000ffff0d0224 */ /* 0x100fe200078e009d */
[----:B------:R-:W-:Y:S01]  /*a190*/  PRMT R6, R110, 0x7610, R6 ;  /* 0x000076106e067816 */ /* 0x000fe20000000006 */
        /* <DEDUP_REMOVED lines=15> */
[----:B------:R-:W-:Y:S01]  /*a290*/  FMUL R68, R68, R0 ;  /* 0x0000000044447220 */ /* 0x000fe20000400000 */
[----:B------:R-:W-:Y:S01]  /*a2a0*/  F2FP.F16.F32.PACK_AB R117, RZ, R117 ;  /* 0x00000075ff75723e */ /* 0x000fe200000000ff */
[--C-:B0-----:R-:W-:Y:S01]  /*a2b0*/  @P0 IMAD.MOV.U32 R12, RZ, RZ, R156.reuse ;  /* 0x000000ffff0c0224 */ /* 0x101fe200078e009c */
[----:B------:R-:W-:Y:S01]  /*a2c0*/  F2FP.F16.F32.PACK_AB R118, RZ, R118 ;  /* 0x00000076ff76723e */ /* 0x000fe200000000ff */
[--C-:B------:R-:W-:Y:S01]  /*a2d0*/  @P0 IMAD.MOV.U32 R13, RZ, RZ, R157.reuse ;  /* 0x000000ffff0d0224 */ /* 0x100fe200078e009d */
[----:B------:R-:W-:Y:S01]  /*a2e0*/  F2FP.F16.F32.PACK_AB R119, RZ, R119 ;  /* 0x00000077ff77723e */ /* 0x000fe200000000ff */
[----:B------:R-:W-:Y:S01]  /*a2f0*/  FMUL R69, R69, R0 ;  /* 0x0000000045457220 */ /* 0x000fe20000400000 */
[----:B------:R-:W-:Y:S01]  /*a300*/  F2FP.F16.F32.PACK_AB R56, RZ, R56 ;  /* 0x00000038ff38723e */ /* 0x000fe200000000ff */
        /* <DEDUP_REMOVED lines=15> */
[----:B------:R-:W-:Y:S01]  /*a400*/  @P0 STG.E.U16 desc[UR12][R2.64+0x40], R136 ;  /* 0x0000408802000986 */ /* 0x000fe2000c10150c */
        /* <DEDUP_REMOVED lines=97> */
[----:B0-----:R-:W-:Y:S01]  /*aa20*/  @P0 IMAD.MOV.U32 R12, RZ, RZ, R156 ;  /* 0x000000ffff0c0224 */ /* 0x001fe200078e009c */
[----:B------:R-:W-:Y:S01]  /*aa30*/  F2FP.F16.F32.PACK_AB R38, RZ, R38 ;  /* 0x00000026ff26723e */ /* 0x000fe200000000ff */
[----:B------:R-:W-:Y:S01]  /*aa40*/  @P0 IMAD.MOV.U32 R13, RZ, RZ, R157 ;  /* 0x000000ffff0d0224 */ /* 0x000fe200078e009d */
[----:B------:R-:W-:Y:S01]  /*aa50*/  F2FP.F16.F32.PACK_AB R39, RZ, R39 ;  /* 0x00000027ff27723e */ /* 0x000fe200000000ff */
[----:B------:R-:W-:Y:S01]  /*aa60*/  FMUL R53, R53, R0 ;  /* 0x0000000035357220 */ /* 0x000fe20000400000 */
[----:B------:R-:W-:Y:S01]  /*aa70*/  F2FP.F16.F32.PACK_AB R40, RZ, R40 ;  /* 0x00000028ff28723e */ /* 0x000fe200000000ff */
[-C--:B------:R-:W-:Y:S01]  /*aa80*/  FMUL R54, R54, R0.reuse ;  /* 0x0000000036367220 */ /* 0x080fe20000400000 */
[----:B------:R0:W-:Y:S01]  /*aa90*/  @P0 STG.E.U16 desc[UR12][R12.64+0x50], R142 ;  /* 0x0000508e0c000986 */ /* 0x0001e2000c10150c */
[----:B------:R-:W-:Y:S01]  /*aaa0*/  ISETP.GT.AND P0, PT, R7, 0x8, P5 ;  /* 0x000000080700780c */ /* 0x000fe20002f04270 */
[----:B------:R-:W-:Y:S01]  /*aab0*/  FMUL R0, R55, R0 ;  /* 0x0000000037007220 */ /* 0x000fe20000400000 */
[----:B------:R-:W-:-:S02]  /*aac0*/  F2FP.F16.F32.PACK_AB R41, RZ, R41 ;  /* 0x00000029ff29723e */ /* 0x000fc400000000ff */
[----:B------:R-:W-:Y:S02]  /*aad0*/  F2FP.F16.F32.PACK_AB R42, RZ, R42 ;  /* 0x0000002aff2a723e */ /* 0x000fe400000000ff */
[----:B------:R-:W-:Y:S02]  /*aae0*/  F2FP.F16.F32.PACK_AB R43, RZ, R43 ;  /* 0x0000002bff2b723e */ /* 0x000fe400000000ff */
[----:B------:R-:W-:Y:S02]  /*aaf0*/  F2FP.F16.F32.PACK_AB R44, RZ, R44 ;  /* 0x0000002cff2c723e */ /* 0x000fe400000000ff */
[----:B------:R-:W-:Y:S02]  /*ab00*/  F2FP.F16.F32.PACK_AB R45, RZ, R45 ;  /* 0x0000002dff2d723e */ /* 0x000fe400000000ff */
[----:B------:R-:W-:Y:S01]  /*ab10*/  F2FP.F16.F32.PACK_AB R46, RZ, R46 ;  /* 0x0000002eff2e723e */ /* 0x000fe200000000ff */
[----:B0-----:R-:W-:Y:S01]  /*ab20*/  @P0 IMAD.MOV.U32 R12, RZ, RZ, R156 ;  /* 0x000000ffff0c0224 */ /* 0x001fe200078e009c */
[----:B------:R-:W-:Y:S01]  /*ab30*/  F2FP.F16.F32.PACK_AB R47, RZ, R47 ;  /* 0x0000002fff2f723e */ /* 0x000fe200000000ff */
[----:B------:R-:W-:Y:S01]  /*ab40*/  @P0 IMAD.MOV.U32 R13, RZ, RZ, R157 ;  /* 0x000000ffff0d0224 */ /* 0x000fe200078e009d */
[----:B------:R-:W-:-:S02]  /*ab50*/  F2FP.F16.F32.PACK_AB R48, RZ, R48 ;  /* 0x00000030ff30723e */ /* 0x000fc400000000ff */
[----:B------:R-:W-:Y:S02]  /*ab60*/  F2FP.F16.F32.PACK_AB R49, RZ, R49 ;  /* 0x00000031ff31723e */ /* 0x000fe400000000ff */
[----:B------:R0:W-:Y:S01]  /*ab70*/  @P0 STG.E.U16 desc[UR12][R12.64+0x52], R143 ;  /* 0x0000528f0c000986 */ /* 0x0001e2000c10150c */
[----:B------:R-:W-:Y:S02]  /*ab80*/  ISETP.GT.AND P0, PT, R7, RZ, P3 ;  /* 0x000000ff0700720c */ /* 0x000fe40001f04270 */
[----:B------:R-:W-:Y:S02]  /*ab90*/  F2FP.F16.F32.PACK_AB R50, RZ, R50 ;  /* 0x00000032ff32723e */ /* 0x000fe400000000ff */
[----:B------:R-:W-:Y:S02]  /*aba0*/  F2FP.F16.F32.PACK_AB R51, RZ, R51 ;  /* 0x00000033ff33723e */ /* 0x000fe400000000ff */
[----:B------:R-:W-:Y:S02]  /*abb0*/  F2FP.F16.F32.PACK_AB R52, RZ, R52 ;  /* 0x00000034ff34723e */ /* 0x000fe400000000ff */
[----:B------:R-:W-:-:S02]  /*abc0*/  F2FP.F16.F32.PACK_AB R53, RZ, R53 ;  /* 0x00000035ff35723e */ /* 0x000fc400000000ff */
[----:B------:R-:W-:-:S03]  /*abd0*/  F2FP.F16.F32.PACK_AB R54, RZ, R54 ;  /* 0x00000036ff36723e */ /* 0x000fc600000000ff */
[----:B------:R-:W-:Y:S01]  /*abe0*/  @P0 STG.E.U16 desc[UR12][R2.64+0x60], R144 ;  /* 0x0000609002000986 */ /* 0x000fe2000c10150c */
[----:B------:R-:W-:-:S13]  /*abf0*/  ISETP.GT.AND P0, PT, R7, RZ, P1 ;  /* 0x000000ff0700720c */ /* 0x000fda0000f04270 */
[----:B------:R-:W-:Y:S01]  /*ac00*/  @P0 STG.E.U16 desc[UR12][R2.64+0x62], R145 ;  /* 0x0000629102000986 */ /* 0x000fe2000c10150c */
[----:B------:R-:W-:-:S13]  /*ac10*/  ISETP.GT.AND P0, PT, R7, 0x8, P3 ;  /* 0x000000080700780c */ /* 0x000fda0001f04270 */
[----:B0-----:R-:W-:Y:S02]  /*ac20*/  @P0 IMAD.MOV.U32 R12, RZ, RZ, R156 ;  /* 0x000000ffff0c0224 */ /* 0x001fe400078e009c */
[----:B------:R-:W-:-:S05]  /*ac30*/  @P0 IMAD.MOV.U32 R13, RZ, RZ, R157 ;  /* 0x000000ffff0d0224 */ /* 0x000fca00078e009d */
[----:B------:R0:W-:Y:S01]  /*ac40*/  @P0 STG.E.U16 desc[UR12][R12.64+0x60], R146 ;  /* 0x000060920c000986 */ /* 0x0001e2000c10150c */
[----:B------:R-:W-:-:S13]  /*ac50*/  ISETP.GT.AND P0, PT, R7, 0x8, P1 ;  /* 0x000000080700780c */ /* 0x000fda0000f04270 */
[----:B0-----:R-:W-:Y:S02]  /*ac60*/  @P0 IMAD.MOV.U32 R12, RZ, RZ, R156 ;  /* 0x000000ffff0c0224 */ /* 0x001fe400078e009c */
[----:B------:R-:W-:-:S05]  /*ac70*/  @P0 IMAD.MOV.U32 R13, RZ, RZ, R157 ;  /* 0x000000ffff0d0224 */ /* 0x000fca00078e009d */
[----:B------:R0:W-:Y:S01]  /*ac80*/  @P0 STG.E.U16 desc[UR12][R12.64+0x62], R147 ;  /* 0x000062930c000986 */ /* 0x0001e2000c10150c */
[----:B------:R-:W-:-:S13]  /*ac90*/  ISETP.GT.AND P0, PT, R7, RZ, P2 ;  /* 0x000000ff0700720c */ /* 0x000fda0001704270 */
[----:B------:R-:W-:Y:S01]  /*aca0*/  @P0 STG.E.U16 desc[UR12][R2.64+0x70], R148 ;  /* 0x0000709402000986 */ /* 0x000fe2000c10150c */
[----:B------:R-:W-:-:S04]  /*acb0*/  ISETP.GT.AND P0, PT, R8, 0x39, PT ;  /* 0x000000390800780c */ /* 0x000fc80003f04270 */
        /* <DEDUP_REMOVED lines=10> */
[----:B------:R-:W-:-:S05]  /*ad60*/  IADD3 R126, P6, R17, R2, RZ ;  /* 0x00000002117e7210 */ /* 0x000fca0007fde0ff */
[----:B------:R-:W-:Y:S01]  /*ad70*/  IMAD.X R127, R15, 0x1, R3, P6 ;  /* 0x000000010f7f7824 */ /* 0x000fe200030e0603 */
[----:B------:R-:W-:-:S13]  /*ad80*/  ISETP.GT.AND P6, PT, R7, 0x40, P4 ;  /* 0x000000400700780c */ /* 0x000fda00027c4270 */
[----:B------:R-:W-:Y:S01]  /*ad90*/  @P6 STG.E.U16 desc[UR12][R4.64], R88 ;  /* 0x0000005804006986 */ /* 0x000fe2000c10150c */
[----:B------:R-:W-:-:S05]  /*ada0*/  IADD3 R120, P6, R19, R2, RZ ;  /* 0x0000000213787210 */ /* 0x000fca0007fde0ff */
[----:B------:R-:W-:Y:S01]  /*adb0*/  IMAD.X R121, R15, 0x1, R3, P6 ;  /* 0x000000010f797824 */ /* 0x000fe200030e0603 */
[----:B------:R-:W-:-:S04]  /*adc0*/  ISETP.GT.AND P6, PT, R8, 0x1, PT ;  /* 0x000000010800780c */ /* 0x000fc80003fc4270 */
[----:B------:R-:W-:-:S13]  /*add0*/  ISETP.GT.AND P6, PT, R7, 0x40, P6 ;  /* 0x000000400700780c */ /* 0x000fda00037c4270 */
[----:B------:R1:W-:Y:S01]  /*ade0*/  @P6 STG.E.U16 desc[UR12][R20.64], R89 ;  /* 0x0000005914006986 */ /* 0x0003e2000c10150c */
[----:B0-----:R-:W-:-:S05]  /*adf0*/  IADD3 R12, P6, R9, R156, RZ ;  /* 0x0000009c090c7210 */ /* 0x001fca0007fde0ff */
[----:B------:R-:W-:Y:S01]  /*ae00*/  IMAD.X R13, R15, 0x1, R157, P6 ;  /* 0x000000010f0d7824 */ /* 0x000fe200030e069d */
[----:B------:R-:W-:Y:S02]  /*ae10*/  ISETP.GT.AND P6, PT, R7, 0x48, P4 ;  /* 0x000000480700780c */ /* 0x000fe400027c4270 */
[----:B-1----:R-:W-:-:S11]  /*ae20*/  LOP3.LUT R21, R9, 0x20, RZ, 0xfc, !PT ;  /* 0x0000002009157812 */ /* 0x002fd600078efcff */
[----:B------:R-:W-:Y:S01]  /*ae30*/  @P6 STG.E.U16 desc[UR12][R12.64], R90 ;  /* 0x0000005a0c006986 */ /* 0x000fe2000c10150c */
[----:B------:R-:W-:-:S05]  /*ae40*/  IADD3 R88, P6, R11, R156, RZ ;  /* 0x0000009c0b587210 */ /* 0x000fca0007fde0ff */
[----:B------:R-:W-:Y:S01]  /*ae50*/  IMAD.X R89, R15, 0x1, R157, P6 ;  /* 0x000000010f597824 */ /* 0x000fe200030e069d */
[----:B------:R-:W-:-:S04]  /*ae60*/  ISETP.GT.AND P6, PT, R8, 0x1, PT ;  /* 0x000000010800780c */ /* 0x000fc80003fc4270 */
[----:B------:R-:W-:-:S13]  /*ae70*/  ISETP.GT.AND P6, PT, R7, 0x48, P6 ;  /* 0x000000480700780c */ /* 0x000fda00037c4270 */
[----:B------:R0:W-:Y:S01]  /*ae80*/  @P6 STG.E.U16 desc[UR12][R88.64], R91 ;  /* 0x0000005b58006986 */ /* 0x0001e2000c10150c */
[----:B------:R-:W-:-:S05]  /*ae90*/  IADD3 R124, P6, R21, R2, RZ ;  /* 0x00000002157c7210 */ /* 0x000fca0007fde0ff */
[----:B------:R-:W-:Y:S01]  /*aea0*/  IMAD.X R125, R15, 0x1, R3, P6 ;  /* 0x000000010f7d7824 */ /* 0x000fe200030e0603 */
[----:B------:R-:W-:-:S04]  /*aeb0*/  ISETP.GT.AND P6, PT, R8, 0x8, PT ;  /* 0x000000080800780c */ /* 0x000fc80003fc4270 */
[----:B------:R-:W-:Y:S02]  /*aec0*/  ISETP.GT.AND P6, PT, R7, 0x40, P6 ;  /* 0x000000400700780c */ /* 0x000fe400037c4270 */
[----:B0-----:R-:W-:-:S11]  /*aed0*/  LOP3.LUT R89, R9, 0x30, RZ, 0xfc, !PT ;  /* 0x0000003009597812 */ /* 0x001fd600078efcff */
[----:B------:R0:W-:Y:S01]  /*aee0*/  @P6 STG.E.U16 desc[UR12][R126.64], R92 ;  /* 0x0000005c7e006986 */ /* 0x0001e2000c10150c */
        /* <DEDUP_REMOVED lines=8> */
[----:B------:R-:W-:-:S13]  /*af70*/  ISETP.GT.AND P6, PT, R7, 0x48, P6 ;  /* 0x000000480700780c */ /* 0x000fda00037c4270 */
[----:B------:R2:W-:Y:S01]  /*af80*/  @P6 STG.E.U16 desc[UR12][R90.64], R94 ;  /* 0x0000005e5a006986 */ /* 0x0005e2000c10150c */
[----:B0-----:R-:W-:-:S05]  /*af90*/  IADD3 R92, P6, R19, R156, RZ ;  /* 0x0000009c135c7210 */ /* 0x001fca0007fde0ff */
[----:B-1----:R-:W-:Y:S01]  /*afa0*/  IMAD.X R93, R15, 0x1, R157, P6 ;  /* 0x000000010f5d7824 */ /* 0x002fe200030e069d */
[----:B------:R-:W-:-:S04]  /*afb0*/  ISETP.GT.AND P6, PT, R8, 0x9, PT ;  /* 0x000000090800780c */ /* 0x000fc80003fc4270 */
[----:B------:R-:W-:Y:S02]  /*afc0*/  ISETP.GT.AND P6, PT, R7, 0x48, P6 ;  /* 0x000000480700780c */ /* 0x000fe400037c4270 */
[----:B--2---:R-:W-:-:S11]  /*afd0*/  LOP3.LUT R91, R9, 0x32, RZ, 0xfc, !PT ;  /* 0x00000032095b7812 */ /* 0x004fd600078efcff */
        /* <DEDUP_REMOVED lines=84> */
[----:B------:R-:W-:Y:S02]  /*b520*/  ISETP.GT.AND P6, PT, R7, 0x48, P5 ;  /* 0x000000480700780c */ /* 0x000fe40002fc4270 */
[----:B--2---:R-:W-:Y:S02]  /*b530*/  LOP3.LUT R107, R9, 0x72, RZ, 0xfc, !PT ;  /* 0x00000072096b7812 */ /* 0x004fe400078efcff */
[----:B------:R-:W-:-:S09]  /*b540*/  PRMT R6, R56, 0x7610, R6 ;  /* 0x0000761038067816 */ /* 0x000fd20000000006 */
[----:B------:R0:W-:Y:S01]  /*b550*/  @P6 STG.E.U16 desc[UR12][R108.64], R111 ;  /* 0x0000006f6c006986 */ /* 0x0001e2000c10150c */
[----:B------:R-:W-:-:S05]  /*b560*/  IADD3 R110, P6, R105, R2, RZ ;  /* 0x00000002696e7210 */ /* 0x000fca0007fde0ff */
[----:B0-----:R-:W-:Y:S01]  /*b570*/  IMAD.X R111, R15, 0x1, R3, P6 ;  /* 0x000000010f6f7824 */ /* 0x001fe200030e0603 */
[----:B------:R-:W-:-:S13]  /*b580*/  ISETP.GT.AND P6, PT, R7, 0x40, P3 ;  /* 0x000000400700780c */ /* 0x000fda0001fc4270 */
[----:B------:R0:W-:Y:S01]  /*b590*/  @P6 STG.E.U16 desc[UR12][R124.64], R112 ;  /* 0x000000707c006986 */ /* 0x0001e2000c10150c */
[----:B------:R-:W-:-:S05]  /*b5a0*/  IADD3 R120, P6, R107, R2, RZ ;  /* 0x000000026b787210 */ /* 0x000fca0007fde0ff */
[----:B------:R-:W-:Y:S01]  /*b5b0*/  IMAD.X R121, R15, 0x1, R3, P6 ;  /* 0x000000010f797824 */ /* 0x000fe200030e0603 */
        /* <DEDUP_REMOVED lines=10> */
[----:B0-----:R-:W-:-:S05]  /*b660*/  IADD3 R112, P6, R105, R156, RZ ;  /* 0x0000009c69707210 */ /* 0x001fca0007fde0ff */
[----:B-1----:R-:W-:Y:S01]  /*b670*/  IMAD.X R113, R15, 0x1, R157, P6 ;  /* 0x000000010f717824 */ /* 0x002fe200030e069d */
[----:B------:R-:W-:-:S13]  /*b680*/  ISETP.GT.AND P6, PT, R7, 0x40, P2 ;  /* 0x000000400700780c */ /* 0x000fda00017c4270 */
[----:B------:R0:W-:Y:S01]  /*b690*/  @P6 STG.E.U16 desc[UR12][R110.64], R116 ;  /* 0x000000746e006986 */ /* 0x0001e2000c10150c */
[----:B--2---:R-:W-:-:S05]  /*b6a0*/  IADD3 R114, P6, R107, R156, RZ ;  /* 0x0000009c6b727210 */ /* 0x004fca0007fde0ff */
[----:B---3--:R-:W-:Y:S01]  /*b6b0*/  IMAD.X R115, R15, 0x1, R157, P6 ;  /* 0x000000010f737824 */ /* 0x008fe200030e069d */
        /* <DEDUP_REMOVED lines=9> */
[----:B------:R-:W-:Y:S01]  /*b750*/  @P6 STG.E.U16 desc[UR12][R114.64], R119 ;  /* 0x0000007772006986 */ /* 0x000fe2000c10150c */
[----:B0-----:R-:W-:-:S05]  /*b760*/  IADD3 R116, P6, R17, R4, RZ ;  /* 0x0000000411747210 */ /* 0x001fca0007fde0ff */
[----:B-1----:R-:W-:Y:S01]  /*b770*/  IMAD.X R117, R15, 0x1, R5, P6 ;  /* 0x000000010f757824 */ /* 0x002fe200030e0605 */
[----:B------:R-:W-:-:S13]  /*b780*/  ISETP.GT.AND P6, PT, R7, 0x80, P4 ;  /* 0x000000800700780c */ /* 0x000fda00027c4270 */
[----:B------:R0:W-:Y:S01]  /*b790*/  @P6 STG.E.U16 desc[UR12][R2.64], R6 ;  /* 0x0000000602006986 */ /* 0x0001e2000c10150c */
[----:B--2---:R-:W-:-:S05]  /*b7a0*/  IADD3 R112, P6, R19, R4, RZ ;  /* 0x0000000413707210 */ /* 0x004fca0007fde0ff */
[----:B------:R-:W-:Y:S01]  /*b7b0*/  IMAD.X R113, R15, 0x1, R5, P6 ;  /* 0x000000010f717824 */ /* 0x000fe200030e0605 */
[----:B------:R-:W-:-:S04]  /*b7c0*/  ISETP.GT.AND P6, PT, R8, 0x1, PT ;  /* 0x000000010800780c */ /* 0x000fc80003fc4270 */
[----:B------:R-:W-:Y:S02]  /*b7d0*/  ISETP.GT.AND P6, PT, R7, 0x80, P6 ;  /* 0x000000800700780c */ /* 0x000fe400037c4270 */
[----:B0-----:R-:W-:-:S11]  /*b7e0*/  PRMT R6, R62, 0x7610, R6 ;  /* 0x000076103e067816 */ /* 0x001fd60000000006 */
[----:B------:R0:W-:Y:S01]  /*b7f0*/  @P6 STG.E.U16 desc[UR12][R108.64], R57 ;  /* 0x000000396c006986 */ /* 0x0001e2000c10150c */
[----:B------:R-:W-:-:S05]  /*b800*/  IADD3 R56, P6, R9, R12, RZ ;  /* 0x0000000c09387210 */ /* 0x000fca0007fde0ff */
[----:B0-----:R-:W-:Y:S01]  /*b810*/  IMAD.X R57, R15, 0x1, R13, P6 ;  /* 0x000000010f397824 */ /* 0x001fe200030e060d */
[----:B------:R-:W-:-:S13]  /*b820*/  ISETP.GT.AND P6, PT, R7, 0x88, P4 ;  /* 0x000000880700780c */ /* 0x000fda00027c4270 */
        /* <DEDUP_REMOVED lines=19> */
[----:B------:R-:W-:-:S13]  /*b960*/  ISETP.GT.AND P6, PT, R7, 0x88, P6 ;  /* 0x000000880700780c */ /* 0x000fda00037c4270 */
[----:B------:R-:W-:Y:S01]  /*b970*/  @P6 STG.E.U16 desc[UR12][R58.64], R6 ;  /* 0x000000063a006986 */ /* 0x000fe2000c10150c */
[----:B--2---:R-:W-:-:S05]  /*b980*/  IADD3 R60, P6, R19, R12, RZ ;  /* 0x0000000c133c7210 */ /* 0x004fca0007fde0ff */
[----:B---3--:R-:W-:Y:S01]  /*b990*/  IMAD.X R61, R15, 0x1, R13, P6 ;  /* 0x000000010f3d7824 */ /* 0x008fe200030e060d */
[----:B------:R-:W-:-:S04]  /*b9a0*/  ISETP.GT.AND P6, PT, R8, 0x9, PT ;  /* 0x000000090800780c */ /* 0x000fc80003fc4270 */
[----:B------:R-:W-:-:S13]  /*b9b0*/  ISETP.GT.AND P6, PT, R7, 0x88, P6 ;  /* 0x000000880700780c */ /* 0x000fda00037c4270 */
[----:B------:R0:W-:Y:S01]  /*b9c0*/  @P6 STG.E.U16 desc[UR12][R60.64], R63 ;  /* 0x0000003f3c006986 */ /* 0x0001e2000c10150c */
[----:B------:R-:W-:-:S05]  /*b9d0*/  IADD3 R62, P6, R89, R4, RZ ;  /* 0x00000004593e7210 */ /* 0x000fca0007fde0ff */
[----:B0-----:R-:W-:Y:S01]  /*b9e0*/  IMAD.X R63, R15, 0x1, R5, P6 ;  /* 0x000000010f3f7824 */ /* 0x001fe200030e0605 */
        /* <DEDUP_REMOVED lines=22> */
[----:B------:R0:W-:Y:S01]  /*bb50*/  @P6 STG.E.U16 desc[UR12][R62.64], R68 ;  /* 0x000000443e006986 */ /* 0x0001e2000c10150c */
[----:B--2---:R-:W-:-:S05]  /*bb60*/  IADD3 R66, P6, R95, R4, RZ ;  /* 0x000000045f427210 */ /* 0x004fca0007fde0ff */
[----:B---3--:R-:W-:Y:S01]  /*bb70*/  IMAD.X R67, R15, 0x1, R5, P6 ;  /* 0x000000010f437824 */ /* 0x008fe200030e0605 */
        /* <DEDUP_REMOVED lines=14> */
[----:B------:R-:W-:Y:S01]  /*bc60*/  IMAD.X R63, R15, 0x1, R5, P6 ;  /* 0x000000010f3f7824 */ /* 0x000fe200030e0605 */
[----:B------:R-:W-:-:S04]  /*bc70*/  ISETP.GT.AND P6, PT, R8, 0x20, PT ;  /* 0x000000200800780c */ /* 0x000fc80003fc4270 */
[----:B------:R-:W-:-:S13]  /*bc80*/  ISETP.GT.AND P6, PT, R7, 0x80, P6 ;  /* 0x000000800700780c */ /* 0x000fda00037c4270 */
[----:B------:R0:W-:Y:S01]  /*bc90*/  @P6 STG.E.U16 desc[UR12][R64.64], R72 ;  /* 0x0000004840006986 */ /* 0x0001e2000c10150c */
[----:B------:R-:W-:-:S05]  /*bca0*/  IADD3 R68, P6, R99, R4, RZ ;  /* 0x0000000463447210 */ /* 0x000fca0007fde0ff */
[----:B-1----:R-:W-:Y:S01]  /*bcb0*/  IMAD.X R69, R15, 0x1, R5, P6 ;  /* 0x000000010f457824 */ /* 0x002fe200030e0605 */
[----:B------:R-:W-:-:S04]  /*bcc0*/  ISETP.GT.AND P6, PT, R8, 0x21, PT ;  /* 0x000000210800780c */ /* 0x000fc80003fc4270 */
[----:B------:R-:W-:-:S13]  /*bcd0*/  ISETP.GT.AND P6, PT, R7, 0x80, P6 ;  /* 0x000000800700780c */ /* 0x000fda00037c4270 */
[----:B------:R1:W-:Y:S01]  /*bce0*/  @P6 STG.E.U16 desc[UR12][R66.64], R73 ;  /* 0x0000004942006986 */ /* 0x0003e2000c10150c */
[----:B--2---:R-:W-:-:S05]  /*bcf0*/  IADD3 R58, P6, R93, R12, RZ ;  /* 0x0000000c5d3a7210 */ /* 0x004fca0007fde0ff */
[----:B------:R-:W-:Y:S01]  /*bd00*/  IMAD.X R59, R15, 0x1, R13, P6 ;  /* 0x000000010f3b7824 */ /* 0x000fe200030e060d */
[----:B------:R-:W-:-:S04]  /*bd10*/  ISETP.GT.AND P6, PT, R8, 0x20, PT ;  /* 0x000000200800780c */ /* 0x000fc80003fc4270 */
[----:B------:R-:W-:-:S13]  /*bd20*/  ISETP.GT.AND P6, PT, R7, 0x88, P6 ;  /* 0x000000880700780c */ /* 0x000fda00037c4270 */
[----:B------:R2:W-:Y:S01]  /*bd30*/  @P6 STG.E.U16 desc[UR12][R58.64], R74 ;  /* 0x0000004a3a006986 */ /* 0x0005e2000c10150c */
[----:B---3--:R-:W-:-:S05]  /*bd40*/  IADD3 R60, P6, R95, R12, RZ ;  /* 0x0000000c5f3c7210 */ /* 0x008fca0007fde0ff */
        /* <DEDUP_REMOVED lines=9> */
[----:B-1----:R-:W-:-:S05]  /*bde0*/  IADD3 R66, P6, R103, R4, RZ ;  /* 0x0000000467427210 */ /* 0x002fca0007fde0ff */
[----:B------:R-:W-:Y:S01]  /*bdf0*/  IMAD.X R67, R15, 0x1, R5, P6 ;  /* 0x000000010f437824 */ /* 0x000fe200030e0605 */
        /* <DEDUP_REMOVED lines=9> */
[----:B------:R-:W-:-:S13]  /*be90*/  ISETP.GT.AND P6, PT, R7, 0x88, P5 ;  /* 0x000000880700780c */ /* 0x000fda0002fc4270 */
[----:B------:R3:W-:Y:S01]  /*bea0*/  @P6 STG.E.U16 desc[UR12][R60.64], R79 ;  /* 0x0000004f3c006986 */ /* 0x0007e2000c10150c */
[----:B0-----:R-:W-:-:S05]  /*beb0*/  IADD3 R62, P6, R105, R4, RZ ;  /* 0x00000004693e7210 */ /* 0x001fca0007fde0ff */
[----:B------:R-:W-:Y:S01]  /*bec0*/  IMAD.X R63, R15, 0x1, R5, P6 ;  /* 0x000000010f3f7824 */ /* 0x000fe200030e0605 */
[----:B------:R-:W-:-:S13]  /*bed0*/  ISETP.GT.AND P6, PT, R7, 0x80, P3 ;  /* 0x000000800700780c */ /* 0x000fda0001fc4270 */
[----:B------:R-:W-:Y:S01]  /*bee0*/  @P6 STG.E.U16 desc[UR12][R64.64], R80 ;  /* 0x0000005040006986 */ /* 0x000fe2000c10150c */
[----:B-1----:R-:W-:-:S05]  /*bef0*/  IADD3 R68, P6, R107, R4, RZ ;  /* 0x000000046b447210 */ /* 0x002fca0007fde0ff */
[----:B------:R-:W-:Y:S01]  /*bf00*/  IMAD.X R69, R15, 0x1, R5, P6 ;  /* 0x000000010f457824 */ /* 0x000fe200030e0605 */
[----:B------:R-:W-:-:S13]  /*bf10*/  ISETP.GT.AND P6, PT, R7, 0x80, P1 ;  /* 0x000000800700780c */ /* 0x000fda0000fc4270 */
[----:B------:R-:W-:Y:S01]  /*bf20*/  @P6 STG.E.U16 desc[UR12][R66.64], R81 ;  /* 0x0000005142006986 */ /* 0x000fe2000c10150c */
[----:B------:R-:W-:-:S05]  /*bf30*/  IADD3 R4, P6, R101, R12, RZ ;  /* 0x0000000c65047210 */ /* 0x000fca0007fde0ff */
[----:B------:R-:W-:Y:S01]  /*bf40*/  IMAD.X R5, R15, 0x1, R13, P6 ;  /* 0x000000010f057824 */ /* 0x000fe200030e060d */
[----:B------:R-:W-:-:S13]  /*bf50*/  ISETP.GT.AND P6, PT, R7, 0x88, P3 ;  /* 0x000000880700780c */ /* 0x000fda0001fc4270 */
[----:B------:R0:W-:Y:S01]  /*bf60*/  @P6 STG.E.U16 desc[UR12][R4.64], R82 ;  /* 0x0000005204006986 */ /* 0x0001e2000c10150c */
[----:B--2---:R-:W-:-:S05]  /*bf70*/  IADD3 R58, P6, R103, R12, RZ ;  /* 0x0000000c673a7210 */ /* 0x004fca0007fde0ff */
[----:B------:R-:W-:Y:S01]  /*bf80*/  IMAD.X R59, R15, 0x1, R13, P6 ;  /* 0x000000010f3b7824 */ /* 0x000fe200030e060d */
        /* <DEDUP_REMOVED lines=10> */
[----:B------:R-:W-:-:S05]  /*c030*/  IADD3 R12, P6, R9, R2, RZ ;  /* 0x00000002090c7210 */ /* 0x000fca0007fde0ff */
[----:B------:R-:W-:Y:S01]  /*c040*/  IMAD.X R13, R15, 0x1, R3, P6 ;  /* 0x000000010f0d7824 */ /* 0x000fe200030e0603 */
        /* <DEDUP_REMOVED lines=8> */
[C---:B------:R-:W-:Y:S02]  /*c0d0*/  ISETP.GT.AND P6, PT, R7.reuse, 0xc0, P4 ;  /* 0x000000c00700780c */ /* 0x040fe400027c4270 */
[----:B------:R-:W-:-:S11]  /*c0e0*/  ISETP.GT.AND P4, PT, R7, 0xc8, P4 ;  /* 0x000000c80700780c */ /* 0x000fd60002784270 */
        /* <DEDUP_REMOVED lines=8> */
[----:B------:R-:W-:-:S04]  /*c170*/  ISETP.GT.AND P6, PT, R8, 0x1, PT ;  /* 0x000000010800780c */ /* 0x000fc80003fc4270 */
[----:B------:R1:W-:Y:S01]  /*c180*/  @P4 STG.E.U16 desc[UR12][R4.64], R26 ;  /* 0x0000001a04004986 */ /* 0x0003e2000c10150c */
[----:B------:R-:W-:-:S05]  /*c190*/  IADD3 R10, P4, R11, R56, RZ ;  /* 0x000000380b0a7210 */ /* 0x000fca0007f9e0ff */
[----:B------:R-:W-:Y:S01]  /*c1a0*/  IMAD.X R11, R15, 0x1, R57, P4 ;  /* 0x000000010f0b7824 */ /* 0x000fe200020e0639 */
[----:B------:R-:W-:Y:S02]  /*c1b0*/  ISETP.GT.AND P4, PT, R7, 0xc8, P6 ;  /* 0x000000c80700780c */ /* 0x000fe40003784270 */
[----:B------:R-:W-:-:S11]  /*c1c0*/  ISETP.GT.AND P6, PT, R8, 0x8, PT ;  /* 0x000000080800780c */ /* 0x000fd60003fc4270 */
[----:B------:R3:W-:Y:S01]  /*c1d0*/  @P4 STG.E.U16 desc[UR12][R10.64], R27 ;  /* 0x0000001b0a004986 */ /* 0x0007e2000c10150c */
[----:B--2---:R-:W-:-:S05]  /*c1e0*/  IADD3 R12, P4, R21, R2, RZ ;  /* 0x00000002150c7210 */ /* 0x004fca0007f9e0ff */
[----:B------:R-:W-:Y:S01]  /*c1f0*/  IMAD.X R13, R15, 0x1, R3, P4 ;  /* 0x000000010f0d7824 */ /* 0x000fe200020e0603 */
[----:B------:R-:W-:Y:S02]  /*c200*/  ISETP.GT.AND P4, PT, R7, 0xc0, P6 ;  /* 0x000000c00700780c */ /* 0x000fe40003784270 */
[----:B------:R-:W-:-:S11]  /*c210*/  ISETP.GT.AND P6, PT, R8, 0x9, PT ;  /* 0x000000090800780c */ /* 0x000fd60003fc4270 */
[----:B------:R-:W-:Y:S01]  /*c220*/  @P4 STG.E.U16 desc[UR12][R62.64], R28 ;  /* 0x0000001c3e004986 */ /* 0x000fe2000c10150c */
[----:B------:R-:W-:-:S05]  /*c230*/  IADD3 R24, P4, R23, R2, RZ ;  /* 0x0000000217187210 */ /* 0x000fca0007f9e0ff */
[----:B0-----:R-:W-:Y:S01]  /*c240*/  IMAD.X R25, R15, 0x1, R3, P4 ;  /* 0x000000010f197824 */ /* 0x001fe200020e0603 */
[----:B------:R-:W-:-:S13]  /*c250*/  ISETP.GT.AND P4, PT, R7, 0xc0, P6 ;  /* 0x000000c00700780c */ /* 0x000fda0003784270 */
[----:B------:R-:W-:Y:S01]  /*c260*/  @P4 STG.E.U16 desc[UR12][R60.64], R29 ;  /* 0x0000001d3c004986 */ /* 0x000fe2000c10150c */
[----:B-1----:R-:W-:-:S05]  /*c270*/  IADD3 R4, P4, R17, R56, RZ ;  /* 0x0000003811047210 */ /* 0x002fca0007f9e0ff */
[----:B------:R-:W-:Y:S01]  /*c280*/  IMAD.X R5, R15, 0x1, R57, P4 ;  /* 0x000000010f057824 */ /* 0x000fe200020e0639 */
[----:B------:R-:W-:-:S04]  /*c290*/  ISETP.GT.AND P4, PT, R8, 0x8, PT ;  /* 0x000000080800780c */ /* 0x000fc80003f84270 */
[----:B------:R-:W-:-:S13]  /*c2a0*/  ISETP.GT.AND P4, PT, R7, 0xc8, P4 ;  /* 0x000000c80700780c */ /* 0x000fda0002784270 */
[----:B------:R0:W-:Y:S01]  /*c2b0*/  @P4 STG.E.U16 desc[UR12][R4.64], R30 ;  /* 0x0000001e04004986 */ /* 0x0001e2000c10150c */
[----:B---3--:R-:W-:-:S05]  /*c2c0*/  IADD3 R10, P4, R19, R56, RZ ;  /* 0x00000038130a7210 */ /* 0x008fca0007f9e0ff */
[----:B------:R-:W-:Y:S01]  /*c2d0*/  IMAD.X R11, R15, 0x1, R57, P4 ;  /* 0x000000010f0b7824 */ /* 0x000fe200020e0639 */
[----:B------:R-:W-:Y:S02]  /*c2e0*/  ISETP.GT.AND P4, PT, R7, 0xc8, P6 ;  /* 0x000000c80700780c */ /* 0x000fe40003784270 */
[----:B------:R-:W-:-:S11]  /*c2f0*/  ISETP.GT.AND P6, PT, R8, 0x10, PT ;  /* 0x000000100800780c */ /* 0x000fd60003fc4270 */
[----:B------:R1:W-:Y:S01]  /*c300*/  @P4 STG.E.U16 desc[UR12][R10.64], R31 ;  /* 0x0000001f0a004986 */ /* 0x0003e2000c10150c */
[----:B------:R-:W-:-:S05]  /*c310*/  IADD3 R16, P4, R89, R2, RZ ;  /* 0x0000000259107210 */ /* 0x000fca0007f9e0ff */
[----:B------:R-:W-:Y:S01]  /*c320*/  IMAD.X R17, R15, 0x1, R3, P4 ;  /* 0x000000010f117824 */ /* 0x000fe200020e0603 */
[----:B------:R-:W-:Y:S02]  /*c330*/  ISETP.GT.AND P4, PT, R7, 0xc0, P6 ;  /* 0x000000c00700780c */ /* 0x000fe40003784270 */
[----:B------:R-:W-:-:S11]  /*c340*/  ISETP.GT.AND P6, PT, R8, 0x11, PT ;  /* 0x000000110800780c */ /* 0x000fd60003fc4270 */
[----:B------:R2:W-:Y:S01]  /*c350*/  @P4 STG.E.U16 desc[UR12][R12.64], R32 ;  /* 0x000000200c004986 */ /* 0x0005e2000c10150c */
[----:B------:R-:W-:-:S05]  /*c360*/  IADD3 R18, P4, R91, R2, RZ ;  /* 0x000000025b127210 */ /* 0x000fca0007f9e0ff */
[----:B------:R-:W-:Y:S01]  /*c370*/  IMAD.X R19, R15, 0x1, R3, P4 ;  /* 0x000000010f137824 */ /* 0x000fe200020e0603 */
[----:B------:R-:W-:-:S13]  /*c380*/  ISETP.GT.AND P4, PT, R7, 0xc0, P6 ;  /* 0x000000c00700780c */ /* 0x000fda0003784270 */
[----:B------:R-:W-:Y:S01]  /*c390*/  @P4 STG.E.U16 desc[UR12][R24.64], R33 ;  /* 0x0000002118004986 */ /* 0x000fe2000c10150c */
[----:B0-----:R-:W-:-:S05]  /*c3a0*/  IADD3 R4, P4, R21, R56, RZ ;  /* 0x0000003815047210 */ /* 0x001fca0007f9e0ff */
[----:B------:R-:W-:Y:S01]  /*c3b0*/  IMAD.X R5, R15, 0x1, R57, P4 ;  /* 0x000000010f057824 */ /* 0x000fe200020e0639 */
[----:B------:R-:W-:-:S04]  /*c3c0*/  ISETP.GT.AND P4, PT, R8, 0x10, PT ;  /* 0x000000100800780c */ /* 0x000fc80003f84270 */
[----:B------:R-:W-:-:S13]  /*c3d0*/  ISETP.GT.AND P4, PT, R7, 0xc8, P4 ;  /* 0x000000c80700780c */ /* 0x000fda0002784270 */
[----:B------:R0:W-:Y:S01]  /*c3e0*/  @P4 STG.E.U16 desc[UR12][R4.64], R34 ;  /* 0x0000002204004986 */ /* 0x0001e2000c10150c */
[----:B-1----:R-:W-:-:S05]  /*c3f0*/  IADD3 R10, P4, R23, R56, RZ ;  /* 0x00000038170a7210 */ /* 0x002fca0007f9e0ff */
        /* <DEDUP_REMOVED lines=28> */
[----:B0-----:R-:W-:-:S05]  /*c5c0*/  IADD3 R4, P4, R95, R56, RZ ;  /* 0x000000385f047210 */ /* 0x001fca0007f9e0ff */
[----:B------:R-:W-:Y:S01]  /*c5d0*/  IMAD.X R5, R15, 0x1, R57, P4 ;  /* 0x000000010f057824 */ /* 0x000fe200020e0639 */
[----:B------:R-:W-:-:S13]  /*c5e0*/  ISETP.GT.AND P4, PT, R7, 0xc0, P6 ;  /* 0x000000c00700780c */ /* 0x000fda0003784270 */
[----:B------:R-:W-:Y:S01]  /*c5f0*/  @P4 STG.E.U16 desc[UR12][R20.64], R41 ;  /* 0x0000002914004986 */ /* 0x000fe2000c10150c */
[----:B------:R-:W-:-:S04]  /*c600*/  ISETP.GT.AND P4, PT, R8, 0x20, PT ;  /* 0x000000200800780c */ /* 0x000fc80003f84270 */
[----:B------:R-:W-:-:S13]  /*c610*/  ISETP.GT.AND P4, PT, R7, 0xc8, P4 ;  /* 0x000000c80700780c */ /* 0x000fda0002784270 */
[----:B------:R-:W-:Y:S01]  /*c620*/  @P4 STG.E.U16 desc[UR12][R16.64], R42 ;  /* 0x0000002a10004986 */ /* 0x000fe2000c10150c */
[----:B------:R-:W-:Y:S02]  /*c630*/  ISETP.GT.AND P4, PT, R7, 0xc8, P6 ;  /* 0x000000c80700780c */ /* 0x000fe40003784270 */
[----:B------:R-:W-:-:S11]  /*c640*/  ISETP.GT.AND P6, PT, R8, 0x28, PT ;  /* 0x000000280800780c */ /* 0x000fd60003fc4270 */
[----:B------:R0:W-:Y:S01]  /*c650*/  @P4 STG.E.U16 desc[UR12][R4.64], R43 ;  /* 0x0000002b04004986 */ /* 0x0001e2000c10150c */
[----:B------:R-:W-:-:S05]  /*c660*/  IADD3 R8, P4, R97, R2, RZ ;  /* 0x0000000261087210 */ /* 0x000fca0007f9e0ff */
[----:B------:R-:W-:Y:S01]  /*c670*/  IMAD.X R9, R15, 0x1, R3, P4 ;  /* 0x000000010f097824 */ /* 0x000fe200020e0603 */
[C---:B------:R-:W-:Y:S02]  /*c680*/  ISETP.GT.AND P4, PT, R7.reuse, 0xc0, P6 ;  /* 0x000000c00700780c */ /* 0x040fe40003784270 */
[----:B------:R-:W-:-:S11]  /*c690*/  ISETP.GT.AND P6, PT, R7, 0xc8, P6 ;  /* 0x000000c80700780c */ /* 0x000fd600037c4270 */
[----:B------:R2:W-:Y:S01]  /*c6a0*/  @P4 STG.E.U16 desc[UR12][R8.64], R44 ;  /* 0x0000002c08004986 */ /* 0x0005e2000c10150c */
[----:B-1----:R-:W-:-:S05]  /*c6b0*/  IADD3 R10, P4, R99, R2, RZ ;  /* 0x00000002630a7210 */ /* 0x002fca0007f9e0ff */
[----:B------:R-:W-:Y:S01]  /*c6c0*/  IMAD.X R11, R15, 0x1, R3, P4 ;  /* 0x000000010f0b7824 */ /* 0x000fe200020e0603 */
[C---:B------:R-:W-:Y:S02]  /*c6d0*/  ISETP.GT.AND P4, PT, R7.reuse, 0xc0, P5 ;  /* 0x000000c00700780c */ /* 0x040fe40002f84270 */
[----:B------:R-:W-:-:S11]  /*c6e0*/  ISETP.GT.AND P5, PT, R7, 0xc8, P5 ;  /* 0x000000c80700780c */ /* 0x000fd60002fa4270 */
[----:B------:R1:W-:Y:S01]  /*c6f0*/  @P4 STG.E.U16 desc[UR12][R10.64], R45 ;  /* 0x0000002d0a004986 */ /* 0x0003e2000c10150c */
[----:B0-----:R-:W-:-:S05]  /*c700*/  IADD3 R4, P4, R97, R56, RZ ;  /* 0x0000003861047210 */ /* 0x001fca0007f9e0ff */
[----:B------:R-:W-:Y:S01]  /*c710*/  IMAD.X R5, R15, 0x1, R57, P4 ;  /* 0x000000010f057824 */ /* 0x000fe200020e0639 */
[----:B--2---:R-:W-:-:S04]  /*c720*/  IADD3 R8, P4, R99, R56, RZ ;  /* 0x0000003863087210 */ /* 0x004fc80007f9e0ff */
[----:B------:R0:W-:Y:S01]  /*c730*/  @P6 STG.E.U16 desc[UR12][R4.64], R46 ;  /* 0x0000002e04006986 */ /* 0x0001e2000c10150c */
[----:B------:R-:W-:Y:S01]  /*c740*/  IMAD.X R9, R15, 0x1, R57, P4 ;  /* 0x000000010f097824 */ /* 0x000fe200020e0639 */
[----:B-1----:R-:W-:Y:S02]  /*c750*/  IADD3 R10, P6, R101, R2, RZ ;  /* 0x00000002650a7210 */ /* 0x002fe40007fde0ff */
[C---:B------:R-:W-:Y:S02]  /*c760*/  ISETP.GT.AND P4, PT, R7.reuse, 0xc0, P1 ;  /* 0x000000c00700780c */ /* 0x040fe40000f84270 */
[----:B------:R1:W-:Y:S01]  /*c770*/  @P5 STG.E.U16 desc[UR12][R8.64], R47 ;  /* 0x0000002f08005986 */ /* 0x0003e2000c10150c */
[----:B------:R-:W-:Y:S01]  /*c780*/  ISETP.GT.AND P5, PT, R7, 0xc0, P3 ;  /* 0x000000c00700780c */ /* 0x000fe20001fa4270 */
[----:B------:R-:W-:Y:S01]  /*c790*/  IMAD.X R11, R15, 0x1, R3, P6 ;  /* 0x000000010f0b7824 */ /* 0x000fe200030e0603 */
[C---:B------:R-:W-:Y:S02]  /*c7a0*/  ISETP.GT.AND P3, PT, R7.reuse, 0xc8, P3 ;  /* 0x000000c80700780c */ /* 0x040fe40001f64270 */
[----:B------:R-:W-:-:S02]  /*c7b0*/  ISETP.GT.AND P1, PT, R7, 0xc8, P1 ;  /* 0x000000c80700780c */ /* 0x000fc40000f24270 */
[----:B0-----:R-:W-:-:S05]  /*c7c0*/  IADD3 R4, P6, R103, R2, RZ ;  /* 0x0000000267047210 */ /* 0x001fca0007fde0ff */
[----:B------:R-:W-:Y:S01]  /*c7d0*/  IMAD.X R5, R15, 0x1, R3, P6 ;  /* 0x000000010f057824 */ /* 0x000fe200030e0603 */
[-C--:B------:R-:W-:Y:S01]  /*c7e0*/  IADD3 R12, P6, R103, R56.reuse, RZ ;  /* 0x00000038670c7210 */ /* 0x080fe20007fde0ff */
[----:B------:R-:W-:Y:S01]  /*c7f0*/  @P5 STG.E.U16 desc[UR12][R10.64], R48 ;  /* 0x000000300a005986 */ /* 0x000fe2000c10150c */
[----:B-1----:R-:W-:-:S03]  /*c800*/  IADD3 R8, P5, R101, R56, RZ ;  /* 0x0000003865087210 */ /* 0x002fc60007fbe0ff */
[C-C-:B------:R-:W-:Y:S01]  /*c810*/  IMAD.X R13, R15.reuse, 0x1, R57.reuse, P6 ;  /* 0x000000010f0d7824 */ /* 0x140fe200030e0639 */
[----:B------:R0:W-:Y:S01]  /*c820*/  @P4 STG.E.U16 desc[UR12][R4.64], R49 ;  /* 0x0000003104004986 */ /* 0x0001e2000c10150c */
[----:B------:R-:W-:Y:S01]  /*c830*/  IMAD.X R9, R15, 0x1, R57, P5 ;  /* 0x000000010f097824 */ /* 0x000fe200028e0639 */
[C---:B------:R-:W-:Y:S02]  /*c840*/  ISETP.GT.AND P4, PT, R7.reuse, 0xc0, P2 ;  /* 0x000000c00700780c */ /* 0x040fe40001784270 */
[C---:B------:R-:W-:Y:S02]  /*c850*/  ISETP.GT.AND P5, PT, R7.reuse, 0xc0, P0 ;  /* 0x000000c00700780c */ /* 0x040fe400007a4270 */
[C---:B------:R-:W-:Y:S01]  /*c860*/  ISETP.GT.AND P2, PT, R7.reuse, 0xc8, P2 ;  /* 0x000000c80700780c */ /* 0x040fe20001744270 */
[----:B------:R1:W-:Y:S01]  /*c870*/  @P3 STG.E.U16 desc[UR12][R8.64], R50 ;  /* 0x0000003208003986 */ /* 0x0003e2000c10150c */
[----:B------:R-:W-:Y:S02]  /*c880*/  ISETP.GT.AND P0, PT, R7, 0xc8, P0 ;  /* 0x000000c80700780c */ /* 0x000fe40000704270 */
[C---:B------:R-:W-:Y:S01]  /*c890*/  IADD3 R6, P3, R105.reuse, R56, RZ ;  /* 0x0000003869067210 */ /* 0x040fe20007f7e0ff */
[----:B------:R1:W-:Y:S01]  /*c8a0*/  @P1 STG.E.U16 desc[UR12][R12.64], R51 ;  /* 0x000000330c001986 */ /* 0x0003e2000c10150c */
[----:B0-----:R-:W-:-:S02]  /*c8b0*/  IADD3 R4, P6, R105, R2, RZ ;  /* 0x0000000269047210 */ /* 0x001fc40007fde0ff */
[----:B------:R-:W-:Y:S01]  /*c8c0*/  IADD3 R2, P1, R107, R2, RZ ;  /* 0x000000026b027210 */ /* 0x000fe20007f3e0ff */
[C---:B------:R-:W-:Y:S02]  /*c8d0*/  IMAD.X R7, R15.reuse, 0x1, R57, P3 ;  /* 0x000000010f077824 */ /* 0x040fe400018e0639 */
[--C-:B------:R-:W-:Y:S01]  /*c8e0*/  IMAD.X R5, R15, 0x1, R3.reuse, P6 ;  /* 0x000000010f057824 */ /* 0x100fe200030e0603 */
[----:B------:R-:W-:Y:S01]  /*c8f0*/  IADD3 R10, P6, R107, R56, RZ ;  /* 0x000000386b0a7210 */ /* 0x000fe20007fde0ff */
[----:B------:R-:W-:-:S03]  /*c900*/  IMAD.X R3, R15, 0x1, R3, P1 ;  /* 0x000000010f037824 */ /* 0x000fc600008e0603 */
[----:B------:R1:W-:Y:S04]  /*c910*/  @P4 STG.E.U16 desc[UR12][R4.64], R52 ;  /* 0x0000003404004986 */ /* 0x0003e8000c10150c */
[----:B------:R1:W-:Y:S04]  /*c920*/  @P5 STG.E.U16 desc[UR12][R2.64], R53 ;  /* 0x0000003502005986 */ /* 0x0003e8000c10150c */
[----:B------:R1:W-:Y:S01]  /*c930*/  @P2 STG.E.U16 desc[UR12][R6.64], R54 ;  /* 0x0000003606002986 */ /* 0x0003e2000c10150c */
[----:B------:R-:W-:Y:S05]  /*c940*/  @!P0 EXIT ;  /* 0x000000000000894d */ /* 0x000fea0003800000 */
[----:B------:R-:W-:Y:S01]  /*c950*/  F2FP.F16.F32.PACK_AB R0, RZ, R0 ;  /* 0x00000000ff00723e */ /* 0x000fe200000000ff */
[----:B------:R-:W-:-:S05]  /*c960*/  IMAD.X R11, R15, 0x1, R57, P6 ;  /* 0x000000010f0b7824 */ /* 0x000fca00030e0639 */
[----:B------:R-:W-:Y:S01]  /*c970*/  STG.E.U16 desc[UR12][R10.64], R0 ;  /* 0x000000000a007986 */ /* 0x000fe2000c10150c */
[----:B------:R-:W-:Y:S05]  /*c980*/  EXIT ;  /* 0x000000000000794d */ /* 0x000fea0003800000 */
.L_x_10:
[----:B------:R-:W-:-:S13]  /*c990*/  ISETP.NE.AND P0, PT, R10, RZ, PT ;  /* 0x000000ff0a00720c */ /* 0x000fda0003f05270 */
[----:B------:R-:W-:Y:S05]  /*c9a0*/  @P0 EXIT ;  /* 0x000000000000094d */ /* 0x000fea0003800000 */
[----:B------:R-:W-:-:S13]  /*c9b0*/  ELECT P0, URZ, PT ;  /* 0x00000000003f782f */ /* 0x000fda0003800000 */
[----:B------:R-:W-:Y:S05]  /*c9c0*/  @!P0 BRA `(.L_x_243) ;  /* 0x0000000400f48947 */ /* 0x000fea0003800000 */
[----:B------:R-:W-:-:S13]  /*c9d0*/  ISETP.GE.AND P0, PT, R18, 0x1, PT ;  /* 0x000000011200780c */ /* 0x000fda0003f06270 */
[----:B------:R-:W-:Y:S05]  /*c9e0*/  @!P0 BRA `(.L_x_243) ;  /* 0x0000000400ec8947 */ /* 0x000fea0003800000 */
[----:B0----5:R-:W0:Y:S01]  /*c9f0*/  S2R R2, SR_CTAID.X ;  /* 0x0000000000027919 */ /* 0x021e220000002500 */
[----:B------:R-:W1:Y:S01]  /*ca00*/  LDC.64 R10, c[0x0][0x4f8] ;  /* 0x00013e00ff0a7b82 */ /* 0x000e620000000a00 */
[----:B------:R-:W-:Y:S01]  /*ca10*/  ULDC.64 UR4, c[0x0][0x4c0] ;  /* 0x0001300000047ab9 */ /* 0x000fe20000000a00 */
[----:B------:R-:W-:Y:S01]  /*ca20*/  LOP3.LUT P0, RZ, R13, 0x1f, RZ, 0xc0, !PT ;  /* 0x0000001f0dff7812 */ /* 0x000fe2000780c0ff */
[----:B------:R-:W-:Y:S01]  /*ca30*/  IMAD.SHL.U32 R7, R7, 0x40, RZ ;  /* 0x0000004007077824 */ /* 0x000fe200078e00ff */
[----:B------:R-:W-:Y:S01]  /*ca40*/  ISETP.NE.AND P2, PT, R4, RZ, PT ;  /* 0x000000ff0400720c */ /* 0x000fe20003f45270 */
[----:B------:R-:W-:Y:S01]  /*ca50*/  VIADD R18, R8, 0x1 ;  /* 0x0000000108127836 */ /* 0x000fe20000000000 */
[----:B------:R-:W-:Y:S01]  /*ca60*/  ISETP.NE.OR P0, PT, R4, RZ, !P0 ;  /* 0x000000ff0400720c */ /* 0x000fe20004705670 */
[----:B------:R-:W-:Y:S01]  /*ca70*/  IMAD.MOV.U32 R17, RZ, RZ, RZ ;  /* 0x000000ffff117224 */ /* 0x000fe200078e00ff */
[----:B------:R-:W2:Y:S01]  /*ca80*/  LDC R0, c[0x0][0x500] ;  /* 0x00014000ff007b82 */ /* 0x000ea20000000800 */
[----:B------:R-:W-:Y:S01]  /*ca90*/  LOP3.LUT R16, R6, 0x2, RZ, 0xfc, !PT ;  /* 0x0000000206107812 */ /* 0x000fe200078efcff */
[----:B-1----:R-:W-:Y:S01]  /*caa0*/  IMAD R10, R5, UR4, R10 ;  /* 0x00000004050a7c24 */ /* 0x002fe2000f8e020a */
[----:B------:R-:W-:Y:S01]  /*cab0*/  ULDC UR4, c[0x0][0x4c8] ;  /* 0x0001320000047ab9 */ /* 0x000fe20000000800 */
[----:B------:R-:W-:-:S02]  /*cac0*/  IMAD R11, R152, UR5, R11 ;  /* 0x00000005980b7c24 */ /* 0x000fc4000f8e020b */
[----:B0-----:R-:W-:Y:S02]  /*cad0*/  IMAD.SHL.U32 R5, R2, 0x100, RZ ;  /* 0x0000010002057824 */ /* 0x001fe400078e00ff */
[----:B--2---:R-:W-:Y:S02]  /*cae0*/  IMAD R4, R3, UR4, R0 ;  /* 0x0000000403047c24 */ /* 0x004fe4000f8e0200 */
[----:B------:R-:W-:Y:S02]  /*caf0*/  IMAD.MOV.U32 R0, RZ, RZ, 0x1 ;  /* 0x00000001ff007424 */ /* 0x000fe400078e00ff */
[----:B------:R-:W-:Y:S02]  /*cb00*/  IMAD.MOV.U32 R2, RZ, RZ, RZ ;  /* 0x000000ffff027224 */ /* 0x000fe400078e00ff */
[C---:B------:R-:W-:Y:S02]  /*cb10*/  VIADD R13, R5.reuse, 0x40 ;  /* 0x00000040050d7836 */ /* 0x040fe40000000000 */
[----:B------:R-:W-:-:S02]  /*cb20*/  VIADD R14, R5, 0x80 ;  /* 0x00000080050e7836 */ /* 0x000fc40000000000 */
[----:B------:R-:W-:-:S07]  /*cb30*/  VIADD R15, R5, 0xc0 ;  /* 0x000000c0050f7836 */ /* 0x000fce0000000000 */
.L_x_247:
[----:B------:R-:W0:Y:S01]  /*cb40*/  S2R R12, SR_CgaCtaId ;  /* 0x00000000000c7919 */ /* 0x000e220000008800 */
[----:B------:R-:W-:-:S04]  /*cb50*/  MOV R3, 0x400 ;  /* 0x0000040000037802 */ /* 0x000fc80000000f00 */
[----:B0-----:R-:W-:Y:S02]  /*cb60*/  LEA R9, R12, R3, 0x18 ;  /* 0x000000030c097211 */ /* 0x001fe400078ec0ff */
[----:B------:R-:W-:-:S03]  /*cb70*/  SHF.L.U32 R3, R0, 0x1f, RZ ;  /* 0x0000001f00037819 */ /* 0x000fc600000006ff */
[----:B------:R-:W-:-:S07]  /*cb80*/  IMAD R12, R2, 0x8, R9 ;  /* 0x00000008020c7824 */ /* 0x000fce00078e0209 */
.L_x_244:
[----:B0-----:R0:W1:Y:S02]  /*cb90*/  SYNCS.PHASECHK.TRANS64.TRYWAIT P1, [R12+URZ+0x37058], R3 ;  /* 0x037058030c0075a7 */ /* 0x001064000802017f */
[----:B-1----:R-:W-:Y:S05]  /*cba0*/  @!P1 NANOSLEEP.SYNCS 0x989680 ;  /* 0x009896800000995d */ /* 0x002fea0003900000 */
[----:B------:R-:W1:Y:S02]  /*cbb0*/  @!P1 SYNCS.PHASECHK.TRANS64 P1, [R12+URZ+0x37058], R3 ;  /* 0x037058030c0095a7 */ /* 0x000e64000802007f */
[----:B-1----:R-:W-:Y:S05]  /*cbc0*/  @!P1 BRA `(.L_x_244) ;  /* 0xfffffffc00f09947 */ /* 0x002fea000383ffff */
[----:B0-----:R-:W0:Y:S02]  /*cbd0*/  @!P2 LDC R3, c[0x0][0x580] ;  /* 0x00016000ff03ab82 */ /* 0x001e240000000800 */
[----:B0-----:R0:W-:Y:S02]  /*cbe0*/  @!P2 SYNCS.ARRIVE.TRANS64 RZ, [R12+URZ+0x37000], R3 ;  /* 0x037000030cffa9a7 */ /* 0x0011e4000800003f */
[----:B0-----:R-:W-:-:S04]  /*cbf0*/  PRMT R3, R16, 0x9910, RZ ;  /* 0x0000991010037816 */ /* 0x001fc800000000ff */
[----:B------:R-:W-:-:S13]  /*cc00*/  ISETP.NE.AND P1, PT, R3, 0x2, PT ;  /* 0x000000020300780c */ /* 0x000fda0003f25270 */
[----:B------:R-:W-:Y:S05]  /*cc10*/  @P1 BRA `(.L_x_245) ;  /* 0x0000000000041947 */ /* 0x000fea0003800000 */
[----:B------:R-:W-:Y:S01]  /*cc20*/  BPT.TRAP 0x1 ;  /* 0x000000040000795c */ /* 0x000fe20000300000 */
.L_x_245:
[----:B------:R-:W-:Y:S05]  /*cc30*/  @P0 BRA `(.L_x_246) ;  /* 0x0000000000040947 */ /* 0x000fea0003800000 */
[----:B------:R-:W-:Y:S01]  /*cc40*/  BPT.TRAP 0x1 ;  /* 0x000000040000795c */ /* 0x000fe20000300000 */
.L_x_246:
[----:B------:R-:W-:Y:S01]  /*cc50*/  ULDC UR6, c[0x0][0x490] ;  /* 0x0001240000067ab9 */ /* 0x000fe20000000800 */
[C---:B------:R-:W-:Y:S01]  /*cc60*/  R2UR UR11, R17.reuse ;  /* 0x00000000110b72ca */ /* 0x040fe200000e0000 */
[----:B------:R-:W-:Y:S01]  /*cc70*/  UISETP.NE.AND UP0, UPT, UR6, 0x1, UPT ;  /* 0x000000010600788c */ /* 0x000fe2000bf05270 */
[----:B------:R-:W-:Y:S01]  /*cc80*/  R2UR UR27, R17 ;  /* 0x00000000111b72ca */ /* 0x000fe200000e0000 */
[----:B------:R-:W-:Y:S01]  /*cc90*/  ULDC UR10, c[0x0][0x49c] ;  /* 0x00012700000a7ab9 */ /* 0x000fe20000000800 */
[----:B------:R-:W-:Y:S01]  /*cca0*/  ULDC UR35, c[0x0][0x4a8] ;  /* 0x00012a0000237ab9 */ /* 0x000fe20000000800 */
[----:B------:R-:W-:Y:S01]  /*ccb0*/  UISETP.NE.AND UP1, UPT, UR10, 0x1, UPT ;  /* 0x000000010a00788c */ /* 0x000fe2000bf25270 */
[----:B------:R-:W-:Y:S01]  /*ccc0*/  IMAD.U32 R3, R11, 0x20, R10 ;  /* 0x000000200b037824 */ /* 0x000fe200078e000a */
[----:B------:R-:W-:Y:S01]  /*ccd0*/  UIADD3 UR14, -UR6, URZ, URZ ;  /* 0x0000003f060e7290 */ /* 0x000fe2000fffe13f */
[----:B------:R-:W-:Y:S01]  /*cce0*/  R2UR UR24, R2 ;  /* 0x00000000021872ca */ /* 0x000fe200000e0000 */
[----:B------:R-:W-:Y:S01]  /*ccf0*/  ULDC UR34, c[0x0][0x4cc] ;  /* 0x0001330000227ab9 */ /* 0x000fe20000000800 */
[----:B------:R-:W-:Y:S01]  /*cd00*/  IMAD.U32 R3, R4, 0x400, R3 ;  /* 0x0000040004037824 */ /* 0x000fe200078e0003 */
[----:B------:R-:W-:Y:S01]  /*cd10*/  R2UR UR25, R12 ;  /* 0x000000000c1972ca */ /* 0x000fe200000e0000 */
[----:B------:R-:W-:Y:S01]  /*cd20*/  @UP0 ULDC UR4, c[0x0][0x494] ;  /* 0x0001250000040ab9 */ /* 0x000fe20000000800 */
[----:B------:R-:W-:Y:S01]  /*cd30*/  @UP0 ULDC UR7, c[0x0][0x498] ;  /* 0x0001260000070ab9 */ /* 0x000fe20000000800 */
[----:B------:R-:W-:Y:S01]  /*cd40*/  UIMAD.WIDE.U32 UR4, UR11, UR4, URZ ;  /* 0x000000040b0472a5 */ /* 0x000fe2000f8e003f */
[----:B------:R-:W-:Y:S01]  /*cd50*/  R2UR UR26, R5 ;  /* 0x00000000051a72ca */ /* 0x000fe200000e0000 */
[----:B------:R-:W-:Y:S01]  /*cd60*/  @UP1 ULDC.64 UR8, c[0x0][0x4a0] ;  /* 0x0001280000081ab9 */ /* 0x000fe20000000a00 */
[----:B------:R-:W-:Y:S01]  /*cd70*/  ULDC UR38, c[0x0][0x4ec] ;  /* 0x00013b0000267ab9 */ /* 0x000fe20000000800 */
[----:B------:R-:W-:Y:S01]  /*cd80*/  @UP0 USHF.R.U32.HI UR11, URZ, UR7, UR5 ;  /* 0x000000073f0b0299 */ /* 0x000fe20008011605 */
[----:B------:R-:W-:Y:S01]  /*cd90*/  VIADD R18, R18, 0xffffffff ;  /* 0xffffffff12127836 */ /* 0x000fe20000000000 */
[----:B------:R-:W-:Y:S01]  /*cda0*/  UISETP.NE.AND UP0, UPT, UR35, 0x1, UPT ;  /* 0x000000012300788c */ /* 0x000fe2000bf05270 */
[----:B------:R-:W-:Y:S01]  /*cdb0*/  R2UR UR22, R13 ;  /* 0x000000000d1672ca */ /* 0x000fe200000e0000 */
[----:B------:R-:W-:Y:S01]  /*cdc0*/  UIMAD.WIDE.U32 UR4, UR11, UR8, URZ ;  /* 0x000000080b0472a5 */ /* 0x000fe2000f8e003f */
[----:B------:R-:W-:Y:S01]  /*cdd0*/  R2UR UR40, R7 ;  /* 0x00000000072872ca */ /* 0x000fe200000e0000 */
[----:B------:R-:W-:Y:S01]  /*cde0*/  UIMAD UR14, UR11, UR14, UR27 ;  /* 0x0000000e0b0e72a4 */ /* 0x000fe2000f8e021b */
[----:B------:R-:W-:Y:S01]  /*cdf0*/  R2UR UR18, R14 ;  /* 0x000000000e1272ca */ /* 0x000fe200000e0000 */
[----:B------:R-:W-:Y:S01]  /*ce00*/  UMOV UR15, UR11 ;  /* 0x0000000b000f7c82 */ /* 0x000fe20008000000 */
[----:B------:R-:W-:Y:S01]  /*ce10*/  @UP1 USHF.R.U32.HI UR15, URZ, UR9, UR5 ;  /* 0x000000093f0f1299 */ /* 0x000fe20008011605 */
[----:B------:R-:W-:Y:S01]  /*ce20*/  R2UR UR6, R15 ;  /* 0x000000000f0672ca */ /* 0x000fe200000e0000 */
[----:B------:R-:W-:Y:S01]  /*ce30*/  UIMAD UR34, UR14, UR34, UR38 ;  /* 0x000000220e2272a4 */ /* 0x000fe2000f8e0226 */
[----:B------:R-:W-:Y:S01]  /*ce40*/  R2UR UR5, R9 ;  /* 0x00000000090572ca */ /* 0x000fe200000e0000 */
[----:B------:R-:W-:Y:S01]  /*ce50*/  @UP0 ULDC UR32, c[0x0][0x4ac] ;  /* 0x00012b0000200ab9 */ /* 0x000fe20000000800 */
[----:B------:R-:W-:Y:S01]  /*ce60*/  IMAD R9, R2, 0x1000, R9 ;  /* 0x0000100002097824 */ /* 0x000fe200078e0209 */
[----:B------:R-:W-:Y:S01]  /*ce70*/  UIMAD.WIDE.U32 UR32, UR15, UR32, URZ ;  /* 0x000000200f2072a5 */ /* 0x000fe2000f8e003f */
[----:B------:R-:W-:Y:S01]  /*ce80*/  ISETP.GT.AND P3, PT, R18, 0x1, PT ;  /* 0x000000011200780c */ /* 0x000fe20003f64270 */
[----:B------:R-:W-:Y:S01]  /*ce90*/  @UP0 ULDC UR41, c[0x0][0x4b0] ;  /* 0x00012c0000290ab9 */ /* 0x000fe20000000800 */
[----:B------:R-:W-:Y:S01]  /*cea0*/  UMOV UR14, UR15 ;  /* 0x0000000f000e7c82 */ /* 0x000fe20008000000 */
[----:B------:R-:W-:Y:S01]  /*ceb0*/  R2UR UR4, R9 ;  /* 0x00000000090472ca */ /* 0x000fe200000e0000 */
[----:B------:R-:W-:Y:S01]  /*cec0*/  @UP0 USHF.R.U32.HI UR14, URZ, UR41, UR33 ;  /* 0x000000293f0e0299 */ /* 0x000fe20008011621 */
[----:B------:R-:W-:Y:S01]  /*ced0*/  VIADD R2, R2, 0x1 ;  /* 0x0000000102027836 */ /* 0x000fe20000000000 */
[----:B------:R-:W-:Y:S01]  /*cee0*/  R2UR UR32, R3 ;  /* 0x00000000032072ca */ /* 0x000fe200000e0000 */
[----:B------:R-:W-:Y:S01]  /*cef0*/  ULDC.64 UR16, c[0x0][0x198] ;  /* 0x0000660000107ab9 */ /* 0x000fe20000000a00 */
[----:B------:R-:W-:Y:S01]  /*cf00*/  UIADD3 UR38, -UR15, URZ, URZ ;  /* 0x0000003f0f267290 */ /* 0x000fe2000fffe13f */
[----:B------:R-:W-:Y:S01]  /*cf10*/  VIADD R17, R17, 0x20 ;  /* 0x0000002011117836 */ /* 0x000fe20000000000 */
[----:B------:R-:W-:Y:S01]  /*cf20*/  UIADD3 UR28, UP1, UR16, 0xf0, URZ ;  /* 0x000000f0101c7890 */ /* 0x000fe2000ff3e03f */
[----:B------:R-:W-:Y:S01]  /*cf30*/  ISETP.NE.AND P1, PT, R2, 0xb, PT ;  /* 0x0000000b0200780c */ /* 0x000fe20003f25270 */
[----:B------:R-:W-:-:S02]  /*cf40*/  UIADD3 UR33, -UR14, URZ, URZ ;  /* 0x0000003f0e217290 */ /* 0x000fc4000fffe13f */
[----:B------:R-:W-:Y:S01]  /*cf50*/  ULEA UR24, UR24, UR5, 0xe ;  /* 0x0000000518187291 */ /* 0x000fe2000f8e703f */
[----:B------:R-:W-:Y:S01]  /*cf60*/  SEL R3, RZ, 0x1, P1 ;  /* 0x00000001ff037807 */ /* 0x000fe20000800000 */
[----:B------:R-:W-:Y:S01]  /*cf70*/  UIMAD UR11, UR10, UR38, UR11 ;  /* 0x000000260a0b72a4 */ /* 0x000fe2000f8e020b */
[----:B------:R-:W-:Y:S01]  /*cf80*/  SEL R2, R2, RZ, P1 ;  /* 0x000000ff02027207 */ /* 0x000fe20000800000 */
[----:B------:R-:W-:Y:S01]  /*cf90*/  UIADD3 UR36, UP2, UR16, 0x1f0, URZ ;  /* 0x000001f010247890 */ /* 0x000fe2000ff5e03f */
[----:B------:R-:W-:Y:S01]  /*cfa0*/  LOP3.LUT R0, R0, R3, RZ, 0x3c, !PT ;  /* 0x0000000300007212 */ /* 0x000fe200078e3cff */
[----:B------:R-:W-:Y:S02]  /*cfb0*/  UIADD3 UR25, UR25, 0x37000, URZ ;  /* 0x0003700019197890 */ /* 0x000fe4000fffe03f */
[----:B------:R-:W-:Y:S02]  /*cfc0*/  UIADD3.X UR29, URZ, UR17, URZ, UP1, !UPT ;  /* 0x000000113f1d7290 */ /* 0x000fe40008ffe43f */
[----:B------:R-:W-:-:S02]  /*cfd0*/  UIMAD UR10, UR35, UR33, UR15 ;  /* 0x00000021230a72a4 */ /* 0x000fc4000f8e020f */
[----:B------:R-:W-:Y:S01]  /*cfe0*/  UIADD3 UR20, UR24, 0x1000, URZ ;  /* 0x0000100018147890 */ /* 0x000fe2000fffe03f */
[----:B------:R-:W-:Y:S01]  /*cff0*/  ULDC.64 UR12, c[0x0][0x4d0] ;  /* 0x00013400000c7ab9 */ /* 0x000fe20000000a00 */
[----:B------:R-:W-:Y:S01]  /*d000*/  ULDC.64 UR8, c[0x0][0x4f0] ;  /* 0x00013c0000087ab9 */ /* 0x000fe20000000a00 */
[----:B------:R-:W-:Y:S02]  /*d010*/  UIADD3 UR39, UR4, 0x2c000, URZ ;  /* 0x0002c00004277890 */ /* 0x000fe4000fffe03f */
[----:B------:R-:W-:Y:S02]  /*d020*/  UIADD3 UR16, UR24, 0x2000, URZ ;  /* 0x0000200018107890 */ /* 0x000fe4000fffe03f */
[----:B------:R-:W-:Y:S02]  /*d030*/  UIADD3 UR4, UR24, 0x3000, URZ ;  /* 0x0000300018047890 */ /* 0x000fe4000fffe03f */
[----:B------:R-:W-:Y:S02]  /*d040*/  UIADD3.X UR37, URZ, UR17, URZ, UP2, !UPT ;  /* 0x000000113f257290 */ /* 0x000fe400097fe43f */
[----:B------:R-:W-:-:S02]  /*d050*/  UIMAD UR12, UR11, UR12, UR8 ;  /* 0x0000000c0b0c72a4 */ /* 0x000fc4000f8e0208 */
[----:B------:R-:W-:Y:S02]  /*d060*/  UIMAD UR13, UR10, UR13, UR9 ;  /* 0x0000000d0a0d72a4 */ /* 0x000fe4000f8e0209 */
[----:B------:R-:W-:Y:S01]  /*d070*/  UPRMT UR32, UR32, 0x5410, URZ ;  /* 0x0000541020207896 */ /* 0x000fe2000800003f */
[----:B------:R-:W-:Y:S01]  /*d080*/  UMOV UR30, 0x0 ;  /* 0x00000000001e7882 */ /* 0x000fe20000000000 */
[----:B------:R-:W-:Y:S01]  /*d090*/  UMOV UR31, 0x10000000 ;  /* 0x10000000001f7882 */ /* 0x000fe20000000000 */
[----:B------:R-:W-:Y:S01]  /*d0a0*/  UMOV UR23, UR27 ;  /* 0x0000001b00177c82 */ /* 0x000fe20008000000 */
[----:B------:R-:W-:Y:S01]  /*d0b0*/  UMOV UR21, UR25 ;  /* 0x0000001900157c82 */ /* 0x000fe20008000000 */
[----:B------:R-:W-:Y:S01]  /*d0c0*/  UMOV UR19, UR27 ;  /* 0x0000001b00137c82 */ /* 0x000fe20008000000 */
[----:B------:R-:W-:Y:S01]  /*d0d0*/  UMOV UR17, UR25 ;  /* 0x0000001900117c82 */ /* 0x000fe20008000000 */
[----:B------:R1:W-:Y:S01]  /*d0e0*/  UTMALDG.2D [UR24], [UR28], desc[UR30] ;  /* 0x00001e181c0075b4 */ /* 0x0003e20008009000 */
[----:B------:R-:W-:Y:S01]  /*d0f0*/  UMOV UR7, UR27 ;  /* 0x0000001b00077c82 */ /* 0x000fe20008000000 */
[----:B------:R-:W-:Y:S01]  /*d100*/  UMOV UR5, UR25 ;  /* 0x0000001900057c82 */ /* 0x000fe20008000000 */
[----:B------:R-:W-:Y:S01]  /*d110*/  UMOV UR10, UR40 ;  /* 0x00000028000a7c82 */ /* 0x000fe20008000000 */
[----:B------:R-:W-:Y:S01]  /*d120*/  UMOV UR9, UR25 ;  /* 0x0000001900097c82 */ /* 0x000fe20008000000 */
[----:B------:R-:W-:Y:S01]  /*d130*/  UMOV UR8, UR39 ;  /* 0x0000002700087c82 */ /* 0x000fe20008000000 */
[----:B------:R-:W-:Y:S01]  /*d140*/  UMOV UR11, UR34 ;  /* 0x00000022000b7c82 */ /* 0x000fe20008000000 */
[----:B------:R1:W-:Y:S01]  /*d150*/  UTMALDG.2D [UR20], [UR28], desc[UR30] ;  /* 0x00001e141c0075b4 */ /* 0x0003e20008009000 */
[----:B------:R1:W-:Y:S01]  /*d160*/  UTMALDG.2D [UR16], [UR28], desc[UR30] ;  /* 0x00001e101c0075b4 */ /* 0x0003e20008009000 */
[----:B------:R1:W-:Y:S01]  /*d170*/  UTMALDG.2D [UR4], [UR28], desc[UR30] ;  /* 0x00001e041c0075b4 */ /* 0x0003e20008009000 */
[----:B------:R1:W-:Y:S02]  /*d180*/  UTMALDG.5D.IM2COL [UR8], [UR36], UR32 ;  /* 0x00000008240073b4 */ /* 0x0003e40008060020 */
[----:B-1----:R-:W-:Y:S05]  /*d190*/  @P3 BRA `(.L_x_247) ;  /* 0xfffffff800683947 */ /* 0x002fea000383ffff */
.L_x_243:
[----:B------:R-:W-:Y:S01]  /*d1a0*/  ISETP.GE.U32.AND P2, PT, R8, 0xb, PT ;  /* 0x0000000b0800780c */ /* 0x000fe20003f46070 */
[----:B------:R-:W-:Y:S05]  /*d1b0*/  WARPSYNC.ALL ;  /* 0x0000000000007948 */ /* 0x000fea0003800000 */
[----:B------:R-:W-:-:S07]  /*d1c0*/  ELECT P1, URZ, PT ;  /* 0x00000000003f782f */ /* 0x000fce0003820000 */
[----:B0----5:R-:W-:-:S05]  /*d1d0*/  @P2 IMAD.WIDE.U32 R2, R8, -0x45d1745d, RZ ;  /* 0xba2e8ba308022825 */ /* 0x021fca00078e00ff */
[----:B------:R-:W-:-:S04]  /*d1e0*/  @P2 SHF.R.U32.HI R0, RZ, 0x3, R3 ;  /* 0x00000003ff002819 */ /* 0x000fc80000011603 */
[----:B------:R-:W-:-:S04]  /*d1f0*/  @P2 LOP3.LUT R0, R0, 0x1, RZ, 0xc0, !PT ;  /* 0x0000000100002812 */ /* 0x000fc800078ec0ff */
[----:B------:R-:W-:Y:S01]  /*d200*/  @P2 ISETP.NE.U32.AND P0, PT, R0, 0x1, PT ;  /* 0x000000010000280c */ /* 0x000fe20003f05070 */
[----:B------:R-:W-:-:S12]  /*d210*/  @!P1 EXIT ;  /* 0x000000000000994d */ /* 0x000fd80003800000 */
[----:B------:R-:W-:Y:S01]  /*d220*/  LOP3.LUT R6, R6, 0x2, RZ, 0xfc, !PT ;  /* 0x0000000206067812 */ /* 0x000fe200078efcff */
[----:B------:R-:W-:Y:S01]  /*d230*/  IMAD.MOV.U32 R0, RZ, RZ, 0x1 ;  /* 0x00000001ff007424 */ /* 0x000fe200078e00ff */
[----:B------:R-:W-:Y:S02]  /*d240*/  @P2 ISETP.NE.U32.AND.EX P0, PT, RZ, RZ, PT, P0 ;  /* 0x000000ffff00220c */ /* 0x000fe40003f05100 */
[----:B------:R-:W-:Y:S02]  /*d250*/  ISETP.NE.AND P1, PT, R6, 0x3, PT ;  /* 0x000000030600780c */ /* 0x000fe40003f25270 */
[----:B------:R-:W-:-:S11]  /*d260*/  @P2 SEL R0, RZ, 0x1, !P0 ;  /* 0x00000001ff002807 */ /* 0x000fd60004000000 */
[----:B------:R-:W-:Y:S05]  /*d270*/  @!P1 BRA `(.L_x_248) ;  /* 0x0000000000049947 */ /* 0x000fea0003800000 */
[----:B------:R-:W-:Y:S01]  /*d280*/  BPT.TRAP 0x1 ;  /* 0x000000040000795c */ /* 0x000fe20000300000 */
.L_x_248:
[----:B------:R-:W0:Y:S01]  /*d290*/  S2R R5, SR_CgaCtaId ;  /* 0x0000000000057919 */ /* 0x000e220000008800 */
[----:B------:R-:W-:Y:S01]  /*d2a0*/  IMAD.WIDE.U32 R2, R8, -0x45d1745d, RZ ;  /* 0xba2e8ba308027825 */ /* 0x000fe200078e00ff */
[----:B------:R-:W-:-:S04]  /*d2b0*/  MOV R2, 0x400 ;  /* 0x0000040000027802 */ /* 0x000fc80000000f00 */
[----:B------:R-:W-:-:S05]  /*d2c0*/  SHF.R.U32.HI R3, RZ, 0x3, R3 ;  /* 0x00000003ff037819 */ /* 0x000fca0000011603 */
[----:B------:R-:W-:Y:S01]  /*d2d0*/  IMAD R8, R3, -0xb, R8 ;  /* 0xfffffff503087824 */ /* 0x000fe200078e0208 */
[----:B0-----:R-:W-:Y:S02]  /*d2e0*/  LEA R2, R5, R2, 0x18 ;  /* 0x0000000205027211 */ /* 0x001fe400078ec0ff */
[----:B------:R-:W-:-:S03]  /*d2f0*/  SHF.L.U32 R5, R0, 0x1f, RZ ;  /* 0x0000001f00057819 */ /* 0x000fc600000006ff */
[----:B------:R-:W-:-:S04]  /*d300*/  VIADD R3, R2, 0x37058 ;  /* 0x0003705802037836 */ /* 0x000fc80000000000 */
[----:B------:R-:W-:-:S07]  /*d310*/  IMAD R2, R8, 0x8, R3 ;  /* 0x0000000808027824 */ /* 0x000fce00078e0203 */
.L_x_249:
[----:B0-----:R0:W1:Y:S02]  /*d320*/  SYNCS.PHASECHK.TRANS64.TRYWAIT P0, [R2+URZ], R5 ;  /* 0x00000005020075a7 */ /* 0x001064000800017f */
[----:B-1----:R-:W-:Y:S05]  /*d330*/  @!P0 NANOSLEEP.SYNCS 0x989680 ;  /* 0x009896800000895d */ /* 0x002fea0003900000 */
[----:B------:R-:W1:Y:S02]  /*d340*/  @!P0 SYNCS.PHASECHK.TRANS64 P0, [R2+URZ], R5 ;  /* 0x00000005020085a7 */ /* 0x000e64000800007f */
[----:B-1----:R-:W-:Y:S05]  /*d350*/  @!P0 BRA `(.L_x_249) ;  /* 0xfffffffc00f08947 */ /* 0x002fea000383ffff */
[----:B------:R-:W-:-:S05]  /*d360*/  VIADD R8, R8, 0x1 ;  /* 0x0000000108087836 */ /* 0x000fca0000000000 */
[----:B------:R-:W-:-:S04]  /*d370*/  ISETP.NE.AND P0, PT, R8, 0xb, PT ;  /* 0x0000000b0800780c */ /* 0x000fc80003f05270 */
[----:B0-----:R-:W-:Y:S02]  /*d380*/  SEL R5, RZ, 0x1, P0 ;  /* 0x00000001ff057807 */ /* 0x001fe40000000000 */
[----:B------:R-:W-:Y:S02]  /*d390*/  SEL R8, R8, RZ, P0 ;  /* 0x000000ff08087207 */ /* 0x000fe40000000000 */
[----:B------:R-:W-:-:S03]  /*d3a0*/  LOP3.LUT R7, R0, R5, RZ, 0x3c, !PT ;  /* 0x0000000500077212 */ /* 0x000fc600078e3cff */
[----:B------:R-:W-:Y:S01]  /*d3b0*/  IMAD R0, R8, 0x8, R3 ;  /* 0x0000000808007824 */ /* 0x000fe200078e0203 */
[----:B------:R-:W-:-:S07]  /*d3c0*/  SHF.L.U32 R5, R7, 0x1f, RZ ;  /* 0x0000001f07057819 */ /* 0x000fce00000006ff */
.L_x_250:
        /* <DEDUP_REMOVED lines=11> */
.L_x_251:
        /* <DEDUP_REMOVED lines=11> */
.L_x_252:
        /* <DEDUP_REMOVED lines=11> */
.L_x_253:
        /* <DEDUP_REMOVED lines=11> */
.L_x_254:
        /* <DEDUP_REMOVED lines=11> */
.L_x_255:
        /* <DEDUP_REMOVED lines=11> */
.L_x_256:
        /* <DEDUP_REMOVED lines=11> */
.L_x_257:
        /* <DEDUP_REMOVED lines=11> */
.L_x_258:
        /* <DEDUP_REMOVED lines=11> */
.L_x_259:
[----:B0-----:R0:W1:Y:S02]  /*da00*/  SYNCS.PHASECHK.TRANS64.TRYWAIT P0, [R8+URZ], R3 ;  /* 0x00000003080075a7 */ /* 0x001064000800017f */
[----:B-1----:R-:W-:Y:S05]  /*da10*/  @!P0 NANOSLEEP.SYNCS 0x989680 ;  /* 0x009896800000895d */ /* 0x002fea0003900000 */
[----:B------:R-:W1:Y:S02]  /*da20*/  @!P0 SYNCS.PHASECHK.TRANS64 P0, [R8+URZ], R3 ;  /* 0x00000003080085a7 */ /* 0x000e64000800007f */
[----:B-1----:R-:W-:Y:S05]  /*da30*/  @P0 EXIT ;  /* 0x000000000000094d */ /* 0x002fea0003800000 */
[----:B------:R-:W-:Y:S05]  /*da40*/  BRA `(.L_x_259) ;  /* 0xfffffffc00ec7947 */ /* 0x000fea000383ffff */
.L_x_260:
[----:B------:R-:W-:-:S00]  /*da50*/  BRA `(.L_x_260) ;  /* 0xfffffffc00fc7947 */ /* 0x000fc0000383ffff */
[----:B------:R-:W-:-:S00]  /*da60*/  NOP ;  /* 0x0000000000007918 */ /* 0x000fc00000000000 */
        /* <DEDUP_REMOVED lines=9> */
.L_x_261:


//--------------------- .nv.shared._ZN7cutlass13device_kernelINS_4conv6kernel13ConvUniversalINS1_16ConvProblemShapeILNS1_8OperatorE2ELi3EEENS1_10collective14CollectiveConvINS1_46MainloopSm90TmaGmmaWarpSpecializedImplicitGemmILS5_2ELi11ELi3EN4cute5tupleIJNSA_1CILi1EEESD_SD_EEENS1_36KernelImplicitTmaWarpSpecializedSm90ELi1EEENSB_IJNSC_ILi256EEENSB_IJNSC_ILi64EEEEEENSB_IJNSC_ILi32EEEEEEEEENS_6half_tESN_NSA_8TiledMMAINSA_8MMA_AtomIJNSA_4SM904GMMA25MMA_64x64x16_F32F16F16_SSILNSR_5MajorE1ELST_1ELNSR_7ScaleInE1ELSU_1EEEEEENSA_6LayoutISE_NSB_IJNSC_ILi0EEESY_SY_EEEEENSB_IJNSA_10UnderscoreES11_S11_EEEEENS7_6detail26Sm90ImplicitGemmTileTraitsINSA_13SM90_TMA_LOADENSA_14ComposedLayoutINSA_7SwizzleILi3ELi4ELi3EEENSA_18smem_ptr_flag_bitsILi16EEENSX_INSB_IJNSB_IJSI_NSC_ILi4EEEEEENSB_IJNSC_ILi8EEES1C_EEENSB_IJSD_NSC_ILi11EEEEEEEEENSB_IJNSB_IJSD_NSC_ILi2048EEEEEENSB_IJSI_NSC_ILi512EEEEEENSB_IJSY_NSC_ILi8192EEEEEEEEEEEEEvEENS15_INSA_20SM90_TMA_LOAD_IM2COLENS17_IS19_S1B_NSX_INSB_IJNSB_IJSI_SD_EEES1F_S1H_EEENSB_IJNSB_IJSD_SY_EEES1M_NSB_IJSY_S1J_EEEEEEEEEEvEEEENS_8epilogue10collective6detail29Sm90TmaWarpSpecializedAdapterINS24_15DefaultEpilogueISN_NSB_IJlNSB_IJSD_lllEEESY_EEES29_NS23_6thread17LinearCombinationISN_Li1EffLNS2A_9ScaleType4KindE0ELNS_15FloatRoundStyleE2ESN_EENS_4gemm15EpilogueDefaultEEEEEvvEEEEvNT_6ParamsE --------------------------
	.section	.nv.shared._ZN7cutlass13device_kernelINS_4conv6kernel13ConvUniversalINS1_16ConvProblemShapeILNS1_8OperatorE2ELi3EEENS1_10collective14CollectiveConvINS1_46MainloopSm90TmaGmmaWarpSpecializedImplicitGemmILS5_2ELi11ELi3EN4cute5tupleIJNSA_1CILi1EEESD_SD_EEENS1_36KernelImplicitTmaWarpSpecializedSm90ELi1EEENSB_IJNSC_ILi256EEENSB_IJNSC_ILi64EEEEEENSB_IJNSC_ILi32EEEEEEEEENS_6half_tESN_NSA_8TiledMMAINSA_8MMA_AtomIJNSA_4SM904GMMA25MMA_64x64x16_F32F16F16_SSILNSR_5MajorE1ELST_1ELNSR_7ScaleInE1ELSU_1EEEEEENSA_6LayoutISE_NSB_IJNSC_ILi0EEESY_SY_EEEEENSB_IJNSA_10UnderscoreES11_S11_EEEEENS7_6detail26Sm90ImplicitGemmTileTraitsINSA_13SM90_TMA_LOADENSA_14ComposedLayoutINSA_7SwizzleILi3ELi4ELi3EEENSA_18smem_ptr_flag_bitsILi16EEENSX_INSB_IJNSB_IJSI_NSC_ILi4EEEEEENSB_IJNSC_ILi8EEES1C_EEENSB_IJSD_NSC_ILi11EEEEEEEEENSB_IJNSB_IJSD_NSC_ILi2048EEEEEENSB_IJSI_NSC_ILi512EEEEEENSB_IJSY_NSC_ILi8192EEEEEEEEEEEEEvEENS15_INSA_20SM90_TMA_LOAD_IM2COLENS17_IS19_S1B_NSX_INSB_IJNSB_IJSI_SD_EEES1F_S1H_EEENSB_IJNSB_IJSD_SY_EEES1M_NSB_IJSY_S1J_EEEEEEEEEEvEEEENS_8epilogue10collective6detail29Sm90TmaWarpSpecializedAdapterINS24_15DefaultEpilogueISN_NSB_IJlNSB_IJSD_lllEEESY_EEES29_NS23_6thread17LinearCombinationISN_Li1EffLNS2A_9ScaleType4KindE0ELNS_15FloatRoundStyleE2ESN_EENS_4gemm15EpilogueDefaultEEEEEvvEEEEvNT_6ParamsE,"aw",@nobits
	.sectionflags	@""
	.align	16
	.zero		1024


//--------------------- .nv.shared.reserved.0     --------------------------
	.section	.nv.shared.reserved.0,"aw",@nobits
	.weak		__nv_reservedSMEM_offset_0_alias
	.size		__nv_reservedSMEM_offset_0_alias, 0, 0
	.other		__nv_reservedSMEM_offset_0_alias,@"STO_CUDA_RESERVED_SHARED STV_DEFAULT"
__nv_reservedSMEM_offset_0_alias:
	.zero		0


//--------------------- .nv.global                --------------------------
	.section	.nv.global,"aw",@nobits
.nv.global:
	.type		_ZN39_INTERNAL_0a34ddce_4_k_cu_bd49754e_26784cute1_E,@object
	.size		_ZN39_INTERNAL_0a34ddce_4_k_cu_bd49754e_26784cute1_E,(_ZN39_INTERNAL_0a34ddce_4_k_cu_bd49754e_26784cuda3std3__45__cpo6cbeginE - _ZN39_INTERNAL_0a34ddce_4_k_cu_bd49754e_26784cute1_E)
_ZN39_INTERNAL_0a34ddce_4_k_cu_bd49754e_26784cute1_E:
	.zero		1
	.type		_ZN39_INTERNAL_0a34ddce_4_k_cu_bd49754e_26784cuda3std3__45__cpo6cbeginE,@object
	.size		_ZN39_INTERNAL_0a34ddce_4_k_cu_bd49754e_26784cuda3std3__45__cpo6cbeginE,(_ZN39_INTERNAL_0a34ddce_4_k_cu_bd49754e_26784cuda3std3__48in_placeE - _ZN39_INTERNAL_0a34ddce_4_k_cu_bd49754e_26784cuda3std3__45__cpo6cbeginE)
_ZN39_INTERNAL_0a34ddce_4_k_cu_bd49754e_26784cuda3std3__45__cpo6cbeginE:
	.zero		1
	.type		_ZN39_INTERNAL_0a34ddce_4_k_cu_bd49754e_26784cuda3std3__48in_placeE,@object
	.size		_ZN39_INTERNAL_0a34ddce_4_k_cu_bd49754e_26784cuda3std3__48in_placeE,(_ZN39_INTERNAL_0a34ddce_4_k_cu_bd49754e_26784cuda3std6ranges3__45__cpo9iter_moveE - _ZN39_INTERNAL_0a34ddce_4_k_cu_bd49754e_26784cuda3std3__48in_placeE)
_ZN39_INTERNAL_0a34ddce_4_k_cu_bd49754e_26784cuda3std3__48in_placeE:
	.zero		1
	.type		_ZN39_INTERNAL_0a34ddce_4_k_cu_bd49754e_26784cuda3std6ranges3__45__cpo9iter_moveE,@object
	.size		_ZN39_INTERNAL_0a34ddce_4_k_cu_bd49754e_26784cuda3std6ranges3__45__cpo9iter_moveE,(_ZN39_INTERNAL_0a34ddce_4_k_cu_bd49754e_26784cuda3std3__45__cpo5beginE - _ZN39_INTERNAL_0a34ddce_4_k_cu_bd49754e_26784cuda3std6ranges3__45__cpo9iter_moveE)
_ZN39_INTERNAL_0a34ddce_4_k_cu_bd49754e_26784cuda3std6ranges3__45__cpo9iter_moveE:
	.zero		1
	.type		_ZN39_INTERNAL_0a34ddce_4_k_cu_bd49754e_26784cuda3std3__45__cpo5beginE,@object
	.size		_ZN39_INTERNAL_0a34ddce_4_k_cu_bd49754e_26784cuda3std3__45__cpo5beginE,(_ZN39_INTERNAL_0a34ddce_4_k_cu_bd49754e_26784cuda3std3__441_GLOBAL__N__0a34ddce_4_k_cu_bd49754e_26786ignoreE - _ZN39_INTERNAL_0a34ddce_4_k_cu_bd49754e_26784cuda3std3__45__cpo5beginE)
_ZN39_INTERNAL_0a34ddce_4_k_cu_bd49754e_26784cuda3std3__45__cpo5beginE:
	.zero		1
	.type		_ZN39_INTERNAL_0a34ddce_4_k_cu_bd49754e_26784cuda3std3__441_GLOBAL__N__0a34ddce_4_k_cu_bd49754e_26786ignoreE,@object
	.size		_ZN39_INTERNAL_0a34ddce_4_k_cu_bd49754e_26784cuda3std3__441_GLOBAL__N__0a34ddce_4_k_cu_bd49754e_26786ignoreE,(_ZN39_INTERNAL_0a34ddce_4_k_cu_bd49754e_26784cute7productE - _ZN39_INTERNAL_0a34ddce_4_k_cu_bd49754e_26784cuda3std3__441_GLOBAL__N__0a34ddce_4_k_cu_bd49754e_26786ignoreE)
_ZN39_INTERNAL_0a34ddce_4_k_cu_bd49754e_26784cuda3std3__441_GLOBAL__N__0a34ddce_4_k_cu_bd49754e_26786ignoreE:
	.zero		1
	.type		_ZN39_INTERNAL_0a34ddce_4_k_cu_bd49754e_26784cute7productE,@object
	.size		_ZN39_INTERNAL_0a34ddce_4_k_cu_bd49754e_26784cute7productE,(_ZN39_INTERNAL_0a34ddce_4_k_cu_bd49754e_26784cuda3std3__45__cpo3endE - _ZN39_INTERNAL_0a34ddce_4_k_cu_bd49754e_26784cute7productE)
_ZN39_INTERNAL_0a34ddce_4_k_cu_bd49754e_26784cute7productE:
	.zero		1
	.type		_ZN39_INTERNAL_0a34ddce_4_k_cu_bd49754e_26784cuda3std3__45__cpo3endE,@object
	.size		_ZN39_INTERNAL_0a34ddce_4_k_cu_bd49754e_26784cuda3std3__45__cpo3endE,(_ZN39_INTERNAL_0a34ddce_4_k_cu_bd49754e_26784cuda3std3__419piecewise_constructE - _ZN39_INTERNAL_0a34ddce_4_k_cu_bd49754e_26784cuda3std3__45__cpo3endE)
_ZN39_INTERNAL_0a34ddce_4_k_cu_bd49754e_26784cuda3std3__45__cpo3endE:
	.zero		1
	.type		_ZN39_INTERNAL_0a34ddce_4_k_cu_bd49754e_26784cuda3std3__419piecewise_constructE,@object
	.size		_ZN39_INTERNAL_0a34ddce_4_k_cu_bd49754e_26784cuda3std3__419piecewise_constructE,(_ZN39_INTERNAL_0a34ddce_4_k_cu_bd49754e_26784cuda3std3__45__cpo4cendE - _ZN39_INTERNAL_0a34ddce_4_k_cu_bd49754e_26784cuda3std3__419piecewise_constructE)
_ZN39_INTERNAL_0a34ddce_4_k_cu_bd49754e_26784cuda3std3__419piecewise_constructE:
	.zero		1
	.type		_ZN39_INTERNAL_0a34ddce_4_k_cu_bd49754e_26784cuda3std3__45__cpo4cendE,@object
	.size		_ZN39_INTERNAL_0a34ddce_4_k_cu_bd49754e_26784cuda3std3__45__cpo4cendE,(_ZN39_INTERNAL_0a34ddce_4_k_cu_bd49754e_26784cuda3std6ranges3__45__cpo4swapE - _ZN39_INTERNAL_0a34ddce_4_k_cu_bd49754e_26784cuda3std3__45__cpo4cendE)
_ZN39_INTERNAL_0a34ddce_4_k_cu_bd49754e_26784cuda3std3__45__cpo4cendE:
	.zero		1
	.type		_ZN39_INTERNAL_0a34ddce_4_k_cu_bd49754e_26784cuda3std6ranges3__45__cpo4swapE,@object
	.size		_ZN39_INTERNAL_0a34ddce_4_k_cu_bd49754e_26784cuda3std6ranges3__45__cpo4swapE,(.L_7 - _ZN39_INTERNAL_0a34ddce_4_k_cu_bd49754e_26784cuda3std6ranges3__45__cpo4swapE)
_ZN39_INTERNAL_0a34ddce_4_k_cu_bd49754e_26784cuda3std6ranges3__45__cpo4swapE:
	.zero		1
.L_7:


//--------------------- .nv.constant0._ZN7cutlass13device_kernelINS_4conv6kernel13ConvUniversalINS1_16ConvProblemShapeILNS1_8OperatorE2ELi3EEENS1_10collective14CollectiveConvINS1_46MainloopSm90TmaGmmaWarpSpecializedImplicitGemmILS5_2ELi11ELi3EN4cute5tupleIJNSA_1CILi1EEESD_SD_EEENS1_36KernelImplicitTmaWarpSpecializedSm90ELi1EEENSB_IJNSC_ILi256EEENSB_IJNSC_ILi64EEEEEENSB_IJNSC_ILi32EEEEEEEEENS_6half_tESN_NSA_8TiledMMAINSA_8MMA_AtomIJNSA_4SM904GMMA25MMA_64x64x16_F32F16F16_SSILNSR_5MajorE1ELST_1ELNSR_7ScaleInE1ELSU_1EEEEEENSA_6LayoutISE_NSB_IJNSC_ILi0EEESY_SY_EEEEENSB_IJNSA_10UnderscoreES11_S11_EEEEENS7_6detail26Sm90ImplicitGemmTileTraitsINSA_13SM90_TMA_LOADENSA_14ComposedLayoutINSA_7SwizzleILi3ELi4ELi3EEENSA_18smem_ptr_flag_bitsILi16EEENSX_INSB_IJNSB_IJSI_NSC_ILi4EEEEEENSB_IJNSC_ILi8EEES1C_EEENSB_IJSD_NSC_ILi11EEEEEEEEENSB_IJNSB_IJSD_NSC_ILi2048EEEEEENSB_IJSI_NSC_ILi512EEEEEENSB_IJSY_NSC_ILi8192EEEEEEEEEEEEEvEENS15_INSA_20SM90_TMA_LOAD_IM2COLENS17_IS19_S1B_NSX_INSB_IJNSB_IJSI_SD_EEES1F_S1H_EEENSB_IJNSB_IJSD_SY_EEES1M_NSB_IJSY_S1J_EEEEEEEEEEvEEEENS_8epilogue10collective6detail29Sm90TmaWarpSpecializedAdapterINS24_15DefaultEpilogueISN_NSB_IJlNSB_IJSD_lllEEESY_EEES29_NS23_6thread17LinearCombinationISN_Li1EffLNS2A_9ScaleType4KindE0ELNS_15FloatRoundStyleE2ESN_EENS_4gemm15EpilogueDefaultEEEEEvvEEEEvNT_6ParamsE --------------------------
	.section	.nv.constant0._ZN7cutlass13device_kernelINS_4conv6kernel13ConvUniversalINS1_16ConvProblemShapeILNS1_8OperatorE2ELi3EEENS1_10collective14CollectiveConvINS1_46MainloopSm90TmaGmmaWarpSpecializedImplicitGemmILS5_2ELi11ELi3EN4cute5tupleIJNSA_1CILi1EEESD_SD_EEENS1_36KernelImplicitTmaWarpSpecializedSm90ELi1EEENSB_IJNSC_ILi256EEENSB_IJNSC_ILi64EEEEEENSB_IJNSC_ILi32EEEEEEEEENS_6half_tESN_NSA_8TiledMMAINSA_8MMA_AtomIJNSA_4SM904GMMA25MMA_64x64x16_F32F16F16_SSILNSR_5MajorE1ELST_1ELNSR_7ScaleInE1ELSU_1EEEEEENSA_6LayoutISE_NSB_IJNSC_ILi0EEESY_SY_EEEEENSB_IJNSA_10UnderscoreES11_S11_EEEEENS7_6detail26Sm90ImplicitGemmTileTraitsINSA_13SM90_TMA_LOADENSA_14ComposedLayoutINSA_7SwizzleILi3ELi4ELi3EEENSA_18smem_ptr_flag_bitsILi16EEENSX_INSB_IJNSB_IJSI_NSC_ILi4EEEEEENSB_IJNSC_ILi8EEES1C_EEENSB_IJSD_NSC_ILi11EEEEEEEEENSB_IJNSB_IJSD_NSC_ILi2048EEEEEENSB_IJSI_NSC_ILi512EEEEEENSB_IJSY_NSC_ILi8192EEEEEEEEEEEEEvEENS15_INSA_20SM90_TMA_LOAD_IM2COLENS17_IS19_S1B_NSX_INSB_IJNSB_IJSI_SD_EEES1F_S1H_EEENSB_IJNSB_IJSD_SY_EEES1M_NSB_IJSY_S1J_EEEEEEEEEEvEEEENS_8epilogue10collective6detail29Sm90TmaWarpSpecializedAdapterINS24_15DefaultEpilogueISN_NSB_IJlNSB_IJSD_lllEEESY_EEES29_NS23_6thread17LinearCombinationISN_Li1EffLNS2A_9ScaleType4KindE0ELNS_15FloatRoundStyleE2ESN_EENS_4gemm15EpilogueDefaultEEEEEvvEEEEvNT_6ParamsE,"a",@progbits
	.sectionflags	@""
	.align	4
.nv.constant0._ZN7cutlass13device_kernelINS_4conv6kernel13ConvUniversalINS1_16ConvProblemShapeILNS1_8OperatorE2ELi3EEENS1_10collective14CollectiveConvINS1_46MainloopSm90TmaGmmaWarpSpecializedImplicitGemmILS5_2ELi11ELi3EN4cute5tupleIJNSA_1CILi1EEESD_SD_EEENS1_36KernelImplicitTmaWarpSpecializedSm90ELi1EEENSB_IJNSC_ILi256EEENSB_IJNSC_ILi64EEEEEENSB_IJNSC_ILi32EEEEEEEEENS_6half_tESN_NSA_8TiledMMAINSA_8MMA_AtomIJNSA_4SM904GMMA25MMA_64x64x16_F32F16F16_SSILNSR_5MajorE1ELST_1ELNSR_7ScaleInE1ELSU_1EEEEEENSA_6LayoutISE_NSB_IJNSC_ILi0EEESY_SY_EEEEENSB_IJNSA_10UnderscoreES11_S11_EEEEENS7_6detail26Sm90ImplicitGemmTileTraitsINSA_13SM90_TMA_LOADENSA_14ComposedLayoutINSA_7SwizzleILi3ELi4ELi3EEENSA_18smem_ptr_flag_bitsILi16EEENSX_INSB_IJNSB_IJSI_NSC_ILi4EEEEEENSB_IJNSC_ILi8EEES1C_EEENSB_IJSD_NSC_ILi11EEEEEEEEENSB_IJNSB_IJSD_NSC_ILi2048EEEEEENSB_IJSI_NSC_ILi512EEEEEENSB_IJSY_NSC_ILi8192EEEEEEEEEEEEEvEENS15_INSA_20SM90_TMA_LOAD_IM2COLENS17_IS19_S1B_NSX_INSB_IJNSB_IJSI_SD_EEES1F_S1H_EEENSB_IJNSB_IJSD_SY_EEES1M_NSB_IJSY_S1J_EEEEEEEEEEvEEEENS_8epilogue10collective6detail29Sm90TmaWarpSpecializedAdapterINS24_15DefaultEpilogueISN_NSB_IJlNSB_IJSD_lllEEESY_EEES29_NS23_6thread17LinearCombinationISN_Li1EffLNS2A_9ScaleType4KindE0ELNS_15FloatRoundStyleE2ESN_EENS_4gemm15EpilogueDefaultEEEEEvvEEEEvNT_6ParamsE:
	.zero		1664


//--------------------- SYMBOLS --------------------------

	.type		.nv.reservedSmem.offset0,@object
	.size		.nv.reservedSmem.offset0,0x4
